	.target	sm_90a

	.elftype	@"ET_EXEC"


//--------------------- .note.nv.tkinfo           --------------------------
	.section	.note.nv.tkinfo,"",@"SHT_NOTE"
	.sectionflags	@"SHF_NOTE_NV_TKINFO"
	.tkinfo
        /*0018*/ 	.word	0x00000002
        /*0030*/ 	.string	""
        /*0030*/ 	.string	"ptxas"
        /*0030*/ 	.string	"Cuda compilation tools, release 13.0, V13.0.88"
        /*0030*/ 	.string	"Build cuda_13.0.r13.0/compiler.36424714_0"
        /*0030*/ 	.string	"-arch sm_90a -m 64 "



//--------------------- .note.nv.cuinfo           --------------------------
	.section	.note.nv.cuinfo,"",@"SHT_NOTE"
	.sectionflags	@"SHF_NOTE_NV_CUINFO"
        /*0018*/ 	.short	0x0002
        /*001a*/ 	.short	0x005a
        /*001c*/ 	.short	0x0082
	.zero		2


//--------------------- .nv.info                  --------------------------
	.section	.nv.info,"",@"SHT_CUDA_INFO"
	.align	4


	//----- nvinfo : EIATTR_REGCOUNT
	.align		4
        /*0000*/ 	.byte	0x04, 0x2f
        /*0002*/ 	.short	(.L_15 - .L_14)
	.align		4
.L_14:
        /*0004*/ 	.word	index@(_ZN7cutlass13device_kernelINS_4gemm6kernel13GemmUniversalIN4cute5tupleIJiiiiEEENS1_10collective13CollectiveMmaINS1_34MainloopSm90TmaGmmaWarpSpecializedILi7ENS5_IJNS4_1CILi2EEESB_NSA_ILi1EEEEEENS1_32KernelTmaWarpSpecializedPingpongEEENS5_IJNSA_ILi64EEESG_NSA_ILi128EEEEEENS_6half_tENS5_IJlSC_lEEESJ_SK_NS4_8TiledMMAINS4_8MMA_AtomIJNS4_4SM904GMMA25MMA_64x64x16_F32F16F16_SSILNSO_5MajorE0ELSQ_0ELNSO_7ScaleInE1ELSR_1EEEEEENS4_6LayoutINS5_IJSC_SC_SC_EEENS5_IJNSA_ILi0EEESW_SW_EEEEENS5_IJNS4_10UnderscoreESZ_SZ_EEEEENS4_23SM90_TMA_LOAD_MULTICASTENS4_14ComposedLayoutINS4_7SwizzleILi3ELi4ELi3EEENS4_18smem_ptr_flag_bitsILi16EEENSU_INS5_IJNSA_ILi8EEESG_EEENS5_IJSG_SC_EEEEEEEvNS4_8identityES12_S1C_vS1D_EENS_8epilogue10collective6detail29Sm90TmaWarpSpecializedAdapterINS1G_15DefaultEpilogueISJ_SK_SK_NS1F_6thread17LinearCombinationISJ_Li1EffLNS1K_9ScaleType4KindE0ELNS_15FloatRoundStyleE2ESJ_EENS1_15EpilogueDefaultEEEEEvvEEEEvNT_6ParamsE)
        /*0008*/ 	.word	0x000000a8


	//----- nvinfo : EIATTR_FRAME_SIZE
	.align		4
.L_15:
        /*000c*/ 	.byte	0x04, 0x11
        /*000e*/ 	.short	(.L_17 - .L_16)
	.align		4
.L_16:
        /*0010*/ 	.word	index@(_ZN7cutlass13device_kernelINS_4gemm6kernel13GemmUniversalIN4cute5tupleIJiiiiEEENS1_10collective13CollectiveMmaINS1_34MainloopSm90TmaGmmaWarpSpecializedILi7ENS5_IJNS4_1CILi2EEESB_NSA_ILi1EEEEEENS1_32KernelTmaWarpSpecializedPingpongEEENS5_IJNSA_ILi64EEESG_NSA_ILi128EEEEEENS_6half_tENS5_IJlSC_lEEESJ_SK_NS4_8TiledMMAINS4_8MMA_AtomIJNS4_4SM904GMMA25MMA_64x64x16_F32F16F16_SSILNSO_5MajorE0ELSQ_0ELNSO_7ScaleInE1ELSR_1EEEEEENS4_6LayoutINS5_IJSC_SC_SC_EEENS5_IJNSA_ILi0EEESW_SW_EEEEENS5_IJNS4_10UnderscoreESZ_SZ_EEEEENS4_23SM90_TMA_LOAD_MULTICASTENS4_14ComposedLayoutINS4_7SwizzleILi3ELi4ELi3EEENS4_18smem_ptr_flag_bitsILi16EEENSU_INS5_IJNSA_ILi8EEESG_EEENS5_IJSG_SC_EEEEEEEvNS4_8identityES12_S1C_vS1D_EENS_8epilogue10collective6detail29Sm90TmaWarpSpecializedAdapterINS1G_15DefaultEpilogueISJ_SK_SK_NS1F_6thread17LinearCombinationISJ_Li1EffLNS1K_9ScaleType4KindE0ELNS_15FloatRoundStyleE2ESJ_EENS1_15EpilogueDefaultEEEEEvvEEEEvNT_6ParamsE)
        /*0014*/ 	.word	0x00000008


	//----- nvinfo : EIATTR_MIN_STACK_SIZE
	.align		4
.L_17:
        /*0018*/ 	.byte	0x04, 0x12
        /*001a*/ 	.short	(.L_19 - .L_18)
	.align		4
.L_18:
        /*001c*/ 	.word	index@(_ZN7cutlass13device_kernelINS_4gemm6kernel13GemmUniversalIN4cute5tupleIJiiiiEEENS1_10collective13CollectiveMmaINS1_34MainloopSm90TmaGmmaWarpSpecializedILi7ENS5_IJNS4_1CILi2EEESB_NSA_ILi1EEEEEENS1_32KernelTmaWarpSpecializedPingpongEEENS5_IJNSA_ILi64EEESG_NSA_ILi128EEEEEENS_6half_tENS5_IJlSC_lEEESJ_SK_NS4_8TiledMMAINS4_8MMA_AtomIJNS4_4SM904GMMA25MMA_64x64x16_F32F16F16_SSILNSO_5MajorE0ELSQ_0ELNSO_7ScaleInE1ELSR_1EEEEEENS4_6LayoutINS5_IJSC_SC_SC_EEENS5_IJNSA_ILi0EEESW_SW_EEEEENS5_IJNS4_10UnderscoreESZ_SZ_EEEEENS4_23SM90_TMA_LOAD_MULTICASTENS4_14ComposedLayoutINS4_7SwizzleILi3ELi4ELi3EEENS4_18smem_ptr_flag_bitsILi16EEENSU_INS5_IJNSA_ILi8EEESG_EEENS5_IJSG_SC_EEEEEEEvNS4_8identityES12_S1C_vS1D_EENS_8epilogue10collective6detail29Sm90TmaWarpSpecializedAdapterINS1G_15DefaultEpilogueISJ_SK_SK_NS1F_6thread17LinearCombinationISJ_Li1EffLNS1K_9ScaleType4KindE0ELNS_15FloatRoundStyleE2ESJ_EENS1_15EpilogueDefaultEEEEEvvEEEEvNT_6ParamsE)
        /*0020*/ 	.word	0x00000008
.L_19:


//--------------------- .nv.compat                --------------------------
	.section	.nv.compat,"",@"SHT_CUDA_COMPAT_INFO"
	.align	4
        /*0000*/ 	.byte	0x02, 0x09, 0x01, 0x00, 0x02, 0x02, 0x04, 0x00, 0x02, 0x05, 0x05, 0x00, 0x03, 0x07, 0x01, 0x01
        /*0010*/ 	.byte	0x02, 0x03, 0x01, 0x00, 0x02, 0x06, 0x01, 0x00, 0x04, 0x0b, 0x08, 0x00, 0x00, 0x00, 0x00, 0x00
        /*0020*/ 	.byte	0x00, 0x00, 0x00, 0x00


//--------------------- .nv.info._ZN7cutlass13device_kernelINS_4gemm6kernel13GemmUniversalIN4cute5tupleIJiiiiEEENS1_10collective13CollectiveMmaINS1_34MainloopSm90TmaGmmaWarpSpecializedILi7ENS5_IJNS4_1CILi2EEESB_NSA_ILi1EEEEEENS1_32KernelTmaWarpSpecializedPingpongEEENS5_IJNSA_ILi64EEESG_NSA_ILi128EEEEEENS_6half_tENS5_IJlSC_lEEESJ_SK_NS4_8TiledMMAINS4_8MMA_AtomIJNS4_4SM904GMMA25MMA_64x64x16_F32F16F16_SSILNSO_5MajorE0ELSQ_0ELNSO_7ScaleInE1ELSR_1EEEEEENS4_6LayoutINS5_IJSC_SC_SC_EEENS5_IJNSA_ILi0EEESW_SW_EEEEENS5_IJNS4_10UnderscoreESZ_SZ_EEEEENS4_23SM90_TMA_LOAD_MULTICASTENS4_14ComposedLayoutINS4_7SwizzleILi3ELi4ELi3EEENS4_18smem_ptr_flag_bitsILi16EEENSU_INS5_IJNSA_ILi8EEESG_EEENS5_IJSG_SC_EEEEEEEvNS4_8identityES12_S1C_vS1D_EENS_8epilogue10collective6detail29Sm90TmaWarpSpecializedAdapterINS1G_15DefaultEpilogueISJ_SK_SK_NS1F_6thread17LinearCombinationISJ_Li1EffLNS1K_9ScaleType4KindE0ELNS_15FloatRoundStyleE2ESJ_EENS1_15EpilogueDefaultEEEEEvvEEEEvNT_6ParamsE --------------------------
	.section	.nv.info._ZN7cutlass13device_kernelINS_4gemm6kernel13GemmUniversalIN4cute5tupleIJiiiiEEENS1_10collective13CollectiveMmaINS1_34MainloopSm90TmaGmmaWarpSpecializedILi7ENS5_IJNS4_1CILi2EEESB_NSA_ILi1EEEEEENS1_32KernelTmaWarpSpecializedPingpongEEENS5_IJNSA_ILi64EEESG_NSA_ILi128EEEEEENS_6half_tENS5_IJlSC_lEEESJ_SK_NS4_8TiledMMAINS4_8MMA_AtomIJNS4_4SM904GMMA25MMA_64x64x16_F32F16F16_SSILNSO_5MajorE0ELSQ_0ELNSO_7ScaleInE1ELSR_1EEEEEENS4_6LayoutINS5_IJSC_SC_SC_EEENS5_IJNSA_ILi0EEESW_SW_EEEEENS5_IJNS4_10UnderscoreESZ_SZ_EEEEENS4_23SM90_TMA_LOAD_MULTICASTENS4_14ComposedLayoutINS4_7SwizzleILi3ELi4ELi3EEENS4_18smem_ptr_flag_bitsILi16EEENSU_INS5_IJNSA_ILi8EEESG_EEENS5_IJSG_SC_EEEEEEEvNS4_8identityES12_S1C_vS1D_EENS_8epilogue10collective6detail29Sm90TmaWarpSpecializedAdapterINS1G_15DefaultEpilogueISJ_SK_SK_NS1F_6thread17LinearCombinationISJ_Li1EffLNS1K_9ScaleType4KindE0ELNS_15FloatRoundStyleE2ESJ_EENS1_15EpilogueDefaultEEEEEvvEEEEvNT_6ParamsE,"",@"SHT_CUDA_INFO"
	.sectionflags	@""
	.align	4


	//----- nvinfo : EIATTR_CUDA_API_VERSION
	.align		4
        /*0000*/ 	.byte	0x04, 0x37
        /*0002*/ 	.short	(.L_21 - .L_20)
.L_20:
        /*0004*/ 	.word	0x00000082


	//----- nvinfo : EIATTR_KPARAM_INFO
	.align		4
.L_21:
        /*0008*/ 	.byte	0x04, 0x17
        /*000a*/ 	.short	(.L_23 - .L_22)
.L_22:
        /*000c*/ 	.word	0x00000000
        /*0010*/ 	.short	0x0000
        /*0012*/ 	.short	0x0070
        /*0014*/ 	.byte	0x00, 0xf0, 0x01, 0x10


	//----- nvinfo : EIATTR_SPARSE_MMA_MASK
	.align		4
.L_23:
        /*0018*/ 	.byte	0x03, 0x50
        /*001a*/ 	.short	0x0000


	//----- nvinfo : EIATTR_MAXREG_COUNT
	.align		4
        /*001c*/ 	.byte	0x03, 0x1b
        /*001e*/ 	.short	0x00a8


	//----- nvinfo : EIATTR_NUM_BARRIERS
	.align		4
        /*0020*/ 	.byte	0x02, 0x4c
        /*0022*/ 	.byte	0x01
	.zero		1


	//----- nvinfo : EIATTR_EXTERNS
	.align		4
        /*0024*/ 	.byte	0x04, 0x0f
        /*0026*/ 	.short	(.L_25 - .L_24)


	//   ....[0]....
	.align		4
.L_24:
        /*0028*/ 	.word	index@(__assertfail)


	//----- nvinfo : EIATTR_ANNOTATIONS
	.align		4
.L_25:
        /*002c*/ 	.byte	0x04, 0x55
        /*002e*/ 	.short	(.L_27 - .L_26)


	//   ....[0]....
.L_26:
        /*0030*/ 	.word	0x00000001
        /*0034*/ 	.byte	0x10, 0x0e, 0x00, 0x00, 0x01, 0x00, 0x00, 0x00, 0xe0, 0x14, 0x00, 0x00, 0x01, 0x00, 0x00, 0x00
        /*0044*/ 	.byte	0xb0, 0x49, 0x00, 0x00, 0x01, 0x00, 0x00, 0x00, 0xb0, 0x57, 0x00, 0x00


	//----- nvinfo : EIATTR_MERCURY_ISA_VERSION
	.align		4
.L_27:
        /*0050*/ 	.byte	0x03, 0x5f
        /*0052*/ 	.short	0x0101


	//----- nvinfo : EIATTR_INT_WARP_WIDE_INSTR_OFFSETS
	.align		4
        /*0054*/ 	.byte	0x04, 0x31
        /*0056*/ 	.short	(.L_29 - .L_28)


	//   ....[0]....
.L_28:
        /*0058*/ 	.word	0x00000550


	//   ....[1]....
        /*005c*/ 	.word	0x00000570


	//   ....[2]....
        /*0060*/ 	.word	0x00000590


	//   ....[3]....
        /*0064*/ 	.word	0x00000650


	//   ....[4]....
        /*0068*/ 	.word	0x00000670


	//   ....[5]....
        /*006c*/ 	.word	0x000006d0


	//   ....[6]....
        /*0070*/ 	.word	0x000007e0


	//   ....[7]....
        /*0074*/ 	.word	0x00000810


	//----- nvinfo : EIATTR_COOP_GROUP_MASK_REGIDS
	.align		4
.L_29:
        /*0078*/ 	.byte	0x04, 0x29
        /*007a*/ 	.short	(.L_31 - .L_30)


	//   ....[0]....
.L_30:
        /*007c*/ 	.word	0xffffffff


	//   ....[1]....
        /*0080*/ 	.word	0xffffffff


	//   ....[2]....
        /*0084*/ 	.word	0xffffffff


	//   ....[3]....
        /*0088*/ 	.word	0xffffffff


	//   ....[4]....
        /*008c*/ 	.word	0xffffffff


	//   ....[5]....
        /*0090*/ 	.word	0xffffffff


	//   ....[6]....
        /*0094*/ 	.word	0xffffffff


	//----- nvinfo : EIATTR_COOP_GROUP_INSTR_OFFSETS
	.align		4
.L_31:
        /*0098*/ 	.byte	0x04, 0x28
        /*009a*/ 	.short	(.L_33 - .L_32)


	//   ....[0]....
.L_32:
        /*009c*/ 	.word	0x00000070


	//   ....[1]....
        /*00a0*/ 	.word	0x00000080


	//   ....[2]....
        /*00a4*/ 	.word	0x00000140


	//   ....[3]....
        /*00a8*/ 	.word	0x00000330


	//   ....[4]....
        /*00ac*/ 	.word	0x00000370


	//   ....[5]....
        /*00b0*/ 	.word	0x000003f0


	//   ....[6]....
        /*00b4*/ 	.word	0x000009c0


	//----- nvinfo : EIATTR_REG_RECONFIG
	.align		4
.L_33:
        /*00b8*/ 	.byte	0x01, 0x54
	.zero		2


	//----- nvinfo : EIATTR_SYSCALL_OFFSETS
	.align		4
        /*00bc*/ 	.byte	0x04, 0x46
        /*00be*/ 	.short	(.L_35 - .L_34)


	//   ....[0]....
.L_34:
        /*00c0*/ 	.word	0x000019d0


	//----- nvinfo : EIATTR_MBARRIER_INSTR_OFFSETS
	.align		4
.L_35:
        /*00c4*/ 	.byte	0x04, 0x39
        /*00c6*/ 	.short	(.L_37 - .L_36)


	//   ....[0]....
.L_36:
        /*00c8*/ 	.word	0x00000240
        /*00cc*/ 	.word	0x000000ff
        /*00d0*/ 	.word	0x00000000
        /*00d4*/ 	.short	0x0100
        /*00d6*/ 	.byte	0x08
	.zero		1


	//   ....[1]....
        /*00d8*/ 	.word	0x00000250
        /*00dc*/ 	.word	0x000000ff
        /*00e0*/ 	.word	0x00000038
        /*00e4*/ 	.short	0x0100
        /*00e6*/ 	.byte	0x08
	.zero		1


	//   ....[2]....
        /*00e8*/ 	.word	0x00000260
        /*00ec*/ 	.word	0x000000ff
        /*00f0*/ 	.word	0x00000008
        /*00f4*/ 	.short	0x0100
        /*00f6*/ 	.byte	0x08
	.zero		1


	//   ....[3]....
        /*00f8*/ 	.word	0x00000270
        /*00fc*/ 	.word	0x000000ff
        /*0100*/ 	.word	0x00000040
        /*0104*/ 	.short	0x0100
        /*0106*/ 	.byte	0x08
	.zero		1


	//   ....[4]....
        /*0108*/ 	.word	0x00000280
        /*010c*/ 	.word	0x000000ff
        /*0110*/ 	.word	0x00000010
        /*0114*/ 	.short	0x0100
        /*0116*/ 	.byte	0x08
	.zero		1


	//   ....[5]....
        /*0118*/ 	.word	0x00000290
        /*011c*/ 	.word	0x000000ff
        /*0120*/ 	.word	0x00000048
        /*0124*/ 	.short	0x0100
        /*0126*/ 	.byte	0x08
	.zero		1


	//   ....[6]....
        /*0128*/ 	.word	0x000002a0
        /*012c*/ 	.word	0x000000ff
        /*0130*/ 	.word	0x00000018
        /*0134*/ 	.short	0x0100
        /*0136*/ 	.byte	0x08
	.zero		1


	//   ....[7]....
        /*0138*/ 	.word	0x000002b0
        /*013c*/ 	.word	0x000000ff
        /*0140*/ 	.word	0x00000050
        /*0144*/ 	.short	0x0100
        /*0146*/ 	.byte	0x08
	.zero		1


	//   ....[8]....
        /*0148*/ 	.word	0x000002c0
        /*014c*/ 	.word	0x000000ff
        /*0150*/ 	.word	0x00000020
        /*0154*/ 	.short	0x0100
        /*0156*/ 	.byte	0x08
	.zero		1


	//   ....[9]....
        /*0158*/ 	.word	0x000002d0
        /*015c*/ 	.word	0x000000ff
        /*0160*/ 	.word	0x00000058
        /*0164*/ 	.short	0x0100
        /*0166*/ 	.byte	0x08
	.zero		1


	//   ....[10]....
        /*0168*/ 	.word	0x000002e0
        /*016c*/ 	.word	0x000000ff
        /*0170*/ 	.word	0x00000028
        /*0174*/ 	.short	0x0100
        /*0176*/ 	.byte	0x08
	.zero		1


	//   ....[11]....
        /*0178*/ 	.word	0x000002f0
        /*017c*/ 	.word	0x000000ff
        /*0180*/ 	.word	0x00000060
        /*0184*/ 	.short	0x0100
        /*0186*/ 	.byte	0x08
	.zero		1


	//   ....[12]....
        /*0188*/ 	.word	0x00000300
        /*018c*/ 	.word	0x000000ff
        /*0190*/ 	.word	0x00000030
        /*0194*/ 	.short	0x0100
        /*0196*/ 	.byte	0x08
	.zero		1


	//   ....[13]....
        /*0198*/ 	.word	0x00000310
        /*019c*/ 	.word	0x000000ff
        /*01a0*/ 	.word	0x00000068
        /*01a4*/ 	.short	0x0100
        /*01a6*/ 	.byte	0x08
	.zero		1


	//   ....[14]....
        /*01a8*/ 	.word	0x00000860
        /*01ac*/ 	.word	0x000000ff
        /*01b0*/ 	.word	0x000000a0
        /*01b4*/ 	.short	0x0100
        /*01b6*/ 	.byte	0x08
	.zero		1


	//   ....[15]....
        /*01b8*/ 	.word	0x000008f0
        /*01bc*/ 	.word	0x000000ff
        /*01c0*/ 	.word	0x000000a8
        /*01c4*/ 	.short	0x0100
        /*01c6*/ 	.byte	0x08
	.zero		1


	//   ....[16]....
        /*01c8*/ 	.word	0x00000940
        /*01cc*/ 	.word	0x000000ff
        /*01d0*/ 	.word	0x00000080
        /*01d4*/ 	.short	0x0100
        /*01d6*/ 	.byte	0x09
	.zero		1


	//   ....[17]....
        /*01d8*/ 	.word	0x00000950
        /*01dc*/ 	.word	0x000000ff
        /*01e0*/ 	.word	0x00000088
        /*01e4*/ 	.short	0x0100
        /*01e6*/ 	.byte	0x09
	.zero		1


	//   ....[18]....
        /*01e8*/ 	.word	0x00000960
        /*01ec*/ 	.word	0x000000ff
        /*01f0*/ 	.word	0x00000090
        /*01f4*/ 	.short	0x0100
        /*01f6*/ 	.byte	0x09
	.zero		1


	//   ....[19]....
        /*01f8*/ 	.word	0x00000970
        /*01fc*/ 	.word	0x000000ff
        /*0200*/ 	.word	0x00000098
        /*0204*/ 	.short	0x0100
        /*0206*/ 	.byte	0x09
	.zero		1


	//   ....[20]....
        /*0208*/ 	.word	0x00001890
        /*020c*/ 	.word	0x000000ff
        /*0210*/ 	.word	0xfffffff8
        /*0214*/ 	.short	0x010a
        /*0216*/ 	.byte	0x2b
	.zero		1


	//   ....[21]....
        /*0218*/ 	.word	0x00001a50
        /*021c*/ 	.word	0x00000003
        /*0220*/ 	.word	0x00000000
        /*0224*/ 	.short	0x010a
        /*0226*/ 	.byte	0x3f
	.zero		1


	//   ....[22]....
        /*0228*/ 	.word	0x00001a90
        /*022c*/ 	.word	0x00000003
        /*0230*/ 	.word	0x00000000
        /*0234*/ 	.short	0x010a
        /*0236*/ 	.byte	0x3f
	.zero		1


	//   ....[23]....
        /*0238*/ 	.word	0x00001f50
        /*023c*/ 	.word	0x000000ff
        /*0240*/ 	.word	0x00000000
        /*0244*/ 	.short	0x010a
        /*0246*/ 	.byte	0x04
	.zero		1


	//   ....[24]....
        /*0248*/ 	.word	0x00001f90
        /*024c*/ 	.word	0x000000ff
        /*0250*/ 	.word	0x00000000
        /*0254*/ 	.short	0x010a
        /*0256*/ 	.byte	0x04
	.zero		1


	//   ....[25]....
        /*0258*/ 	.word	0x000023b0
        /*025c*/ 	.word	0x00000005
        /*0260*/ 	.word	0x00000000
        /*0264*/ 	.short	0x0101
        /*0266*/ 	.byte	0x3f
	.zero		1


	//   ....[26]....
        /*0268*/ 	.word	0x000024c0
        /*026c*/ 	.word	0x00000003
        /*0270*/ 	.word	0x00000000
        /*0274*/ 	.short	0x0101
        /*0276*/ 	.byte	0x30
	.zero		1


	//   ....[27]....
        /*0278*/ 	.word	0x000025f0
        /*027c*/ 	.word	0x00000000
        /*0280*/ 	.word	0x00000000
        /*0284*/ 	.short	0x0101
        /*0286*/ 	.byte	0x3f
	.zero		1


	//   ....[28]....
        /*0288*/ 	.word	0x00002670
        /*028c*/ 	.word	0x000000ff
        /*0290*/ 	.word	0x00000008
        /*0294*/ 	.short	0x010a
        /*0296*/ 	.byte	0x2b
	.zero		1


	//   ....[29]....
        /*0298*/ 	.word	0x000049f0
        /*029c*/ 	.word	0x00000000
        /*02a0*/ 	.word	0x00000000
        /*02a4*/ 	.short	0x0101
        /*02a6*/ 	.byte	0x30
	.zero		1


	//   ....[30]....
        /*02a8*/ 	.word	0x00005410
        /*02ac*/ 	.word	0x0000000b
        /*02b0*/ 	.word	0x00000038
        /*02b4*/ 	.short	0x010a
        /*02b6*/ 	.byte	0x3f
	.zero		1


	//   ....[31]....
        /*02b8*/ 	.word	0x00005910
        /*02bc*/ 	.word	0x00000006
        /*02c0*/ 	.word	0x000000a8
        /*02c4*/ 	.short	0x0101
        /*02c6*/ 	.byte	0x3f
	.zero		1


	//   ....[32]....
        /*02c8*/ 	.word	0x00006020
        /*02cc*/ 	.word	0x00000007
        /*02d0*/ 	.word	0x00000000
        /*02d4*/ 	.short	0x010a
        /*02d6*/ 	.byte	0x3f
	.zero		1


	//   ....[33]....
        /*02d8*/ 	.word	0x000060a0
        /*02dc*/ 	.word	0x00000006
        /*02e0*/ 	.word	0x00000000
        /*02e4*/ 	.short	0x010a
        /*02e6*/ 	.byte	0x3f
	.zero		1


	//   ....[34]....
        /*02e8*/ 	.word	0x00006130
        /*02ec*/ 	.word	0x00000007
        /*02f0*/ 	.word	0x00000000
        /*02f4*/ 	.short	0x010a
        /*02f6*/ 	.byte	0x3f
	.zero		1


	//   ....[35]....
        /*02f8*/ 	.word	0x000061c0
        /*02fc*/ 	.word	0x00000006
        /*0300*/ 	.word	0x00000000
        /*0304*/ 	.short	0x010a
        /*0306*/ 	.byte	0x3f
	.zero		1


	//   ....[36]....
        /*0308*/ 	.word	0x00006250
        /*030c*/ 	.word	0x00000007
        /*0310*/ 	.word	0x00000000
        /*0314*/ 	.short	0x010a
        /*0316*/ 	.byte	0x3f
	.zero		1


	//   ....[37]....
        /*0318*/ 	.word	0x000062e0
        /*031c*/ 	.word	0x00000006
        /*0320*/ 	.word	0x00000000
        /*0324*/ 	.short	0x010a
        /*0326*/ 	.byte	0x3f
	.zero		1


	//   ....[38]....
        /*0328*/ 	.word	0x00006370
        /*032c*/ 	.word	0x00000005
        /*0330*/ 	.word	0x00000000
        /*0334*/ 	.short	0x010a
        /*0336*/ 	.byte	0x3f
	.zero		1


	//   ....[39]....
        /*0338*/ 	.word	0x000063e0
        /*033c*/ 	.word	0x00000003
        /*0340*/ 	.word	0xfffffff8
        /*0344*/ 	.short	0x010a
        /*0346*/ 	.byte	0x3f
	.zero		1


	//   ....[40]....
        /*0348*/ 	.word	0x00006430
        /*034c*/ 	.word	0x00000003
        /*0350*/ 	.word	0x00000000
        /*0354*/ 	.short	0x010a
        /*0356*/ 	.byte	0x3f
	.zero		1


	//   ....[41]....
        /*0358*/ 	.word	0x00006490
        /*035c*/ 	.word	0x00000005
        /*0360*/ 	.word	0x00000000
        /*0364*/ 	.short	0x010a
        /*0366*/ 	.byte	0x3f
	.zero		1


	//   ....[42]....
        /*0368*/ 	.word	0x000064f0
        /*036c*/ 	.word	0x00000003
        /*0370*/ 	.word	0x00000008
        /*0374*/ 	.short	0x010a
        /*0376*/ 	.byte	0x3f
	.zero		1


	//   ....[43]....
        /*0378*/ 	.word	0x000065c0
        /*037c*/ 	.word	0x0000000b
        /*0380*/ 	.word	0x00000038
        /*0384*/ 	.short	0x010a
        /*0386*/ 	.byte	0x3f
	.zero		1


	//   ....[44]....
        /*0388*/ 	.word	0x00006690
        /*038c*/ 	.word	0x00000007
        /*0390*/ 	.word	0x00000000
        /*0394*/ 	.short	0x010a
        /*0396*/ 	.byte	0x3f
	.zero		1


	//   ....[45]....
        /*0398*/ 	.word	0x000066e0
        /*039c*/ 	.word	0x00000006
        /*03a0*/ 	.word	0x00000000
        /*03a4*/ 	.short	0x010a
        /*03a6*/ 	.byte	0x3f
	.zero		1


	//   ....[46]....
        /*03a8*/ 	.word	0x00006730
        /*03ac*/ 	.word	0x00000007
        /*03b0*/ 	.word	0x00000000
        /*03b4*/ 	.short	0x010a
        /*03b6*/ 	.byte	0x3f
	.zero		1


	//   ....[47]....
        /*03b8*/ 	.word	0x00006780
        /*03bc*/ 	.word	0x00000006
        /*03c0*/ 	.word	0x00000000
        /*03c4*/ 	.short	0x010a
        /*03c6*/ 	.byte	0x3f
	.zero		1


	//   ....[48]....
        /*03c8*/ 	.word	0x000067d0
        /*03cc*/ 	.word	0x00000007
        /*03d0*/ 	.word	0x00000000
        /*03d4*/ 	.short	0x010a
        /*03d6*/ 	.byte	0x3f
	.zero		1


	//   ....[49]....
        /*03d8*/ 	.word	0x00006820
        /*03dc*/ 	.word	0x00000006
        /*03e0*/ 	.word	0x00000000
        /*03e4*/ 	.short	0x010a
        /*03e6*/ 	.byte	0x3f
	.zero		1


	//----- nvinfo : EIATTR_NUM_MBARRIERS
	.align		4
.L_37:
        /*03e8*/ 	.byte	0x03, 0x38
        /*03ea*/ 	.short	0x0014


	//----- nvinfo : EIATTR_EXIT_INSTR_OFFSETS
	.align		4
        /*03ec*/ 	.byte	0x04, 0x1c
        /*03ee*/ 	.short	(.L_39 - .L_38)


	//   ....[0]....
.L_38:
        /*03f0*/ 	.word	0x00001470


	//   ....[1]....
        /*03f4*/ 	.word	0x000014d0


	//   ....[2]....
        /*03f8*/ 	.word	0x00005030


	//   ....[3]....
        /*03fc*/ 	.word	0x00005060


	//   ....[4]....
        /*0400*/ 	.word	0x000063c0


	//----- nvinfo : EIATTR_MAX_THREADS
	.align		4
.L_39:
        /*0404*/ 	.byte	0x04, 0x05
        /*0406*/ 	.short	(.L_41 - .L_40)
.L_40:
        /*0408*/ 	.word	0x00000180
        /*040c*/ 	.word	0x00000001
        /*0410*/ 	.word	0x00000001


	//----- nvinfo : EIATTR_CRS_STACK_SIZE
	.align		4
.L_41:
        /*0414*/ 	.byte	0x04, 0x1e
        /*0416*/ 	.short	(.L_43 - .L_42)
.L_42:
        /*0418*/ 	.word	0x00000000


	//----- nvinfo : EIATTR_CBANK_PARAM_SIZE
	.align		4
.L_43:
        /*041c*/ 	.byte	0x03, 0x19
        /*041e*/ 	.short	0x0470


	//----- nvinfo : EIATTR_PARAM_CBANK
	.align		4
        /*0420*/ 	.byte	0x04, 0x0a
        /*0422*/ 	.short	(.L_45 - .L_44)
	.align		4
.L_44:
        /*0424*/ 	.word	index@(.nv.constant0._ZN7cutlass13device_kernelINS_4gemm6kernel13GemmUniversalIN4cute5tupleIJiiiiEEENS1_10collective13CollectiveMmaINS1_34MainloopSm90TmaGmmaWarpSpecializedILi7ENS5_IJNS4_1CILi2EEESB_NSA_ILi1EEEEEENS1_32KernelTmaWarpSpecializedPingpongEEENS5_IJNSA_ILi64EEESG_NSA_ILi128EEEEEENS_6half_tENS5_IJlSC_lEEESJ_SK_NS4_8TiledMMAINS4_8MMA_AtomIJNS4_4SM904GMMA25MMA_64x64x16_F32F16F16_SSILNSO_5MajorE0ELSQ_0ELNSO_7ScaleInE1ELSR_1EEEEEENS4_6LayoutINS5_IJSC_SC_SC_EEENS5_IJNSA_ILi0EEESW_SW_EEEEENS5_IJNS4_10UnderscoreESZ_SZ_EEEEENS4_23SM90_TMA_LOAD_MULTICASTENS4_14ComposedLayoutINS4_7SwizzleILi3ELi4ELi3EEENS4_18smem_ptr_flag_bitsILi16EEENSU_INS5_IJNSA_ILi8EEESG_EEENS5_IJSG_SC_EEEEEEEvNS4_8identityES12_S1C_vS1D_EENS_8epilogue10collective6detail29Sm90TmaWarpSpecializedAdapterINS1G_15DefaultEpilogueISJ_SK_SK_NS1F_6thread17LinearCombinationISJ_Li1EffLNS1K_9ScaleType4KindE0ELNS_15FloatRoundStyleE2ESJ_EENS1_15EpilogueDefaultEEEEEvvEEEEvNT_6ParamsE)
        /*0428*/ 	.short	0x0210
        /*042a*/ 	.short	0x0470


	//----- nvinfo : EIATTR_SW_WAR
	.align		4
.L_45:
        /*042c*/ 	.byte	0x04, 0x36
        /*042e*/ 	.short	(.L_47 - .L_46)
.L_46:
        /*0430*/ 	.word	0x00000008
.L_47:


//--------------------- .nv.callgraph             --------------------------
	.section	.nv.callgraph,"",@"SHT_CUDA_CALLGRAPH"
	.align	4
	.sectionentsize	8
	.align		4
        /*0000*/ 	.word	0x00000000
	.align		4
        /*0004*/ 	.word	0xffffffff
	.align		4
        /*0008*/ 	.word	index@(_ZN7cutlass13device_kernelINS_4gemm6kernel13GemmUniversalIN4cute5tupleIJiiiiEEENS1_10collective13CollectiveMmaINS1_34MainloopSm90TmaGmmaWarpSpecializedILi7ENS5_IJNS4_1CILi2EEESB_NSA_ILi1EEEEEENS1_32KernelTmaWarpSpecializedPingpongEEENS5_IJNSA_ILi64EEESG_NSA_ILi128EEEEEENS_6half_tENS5_IJlSC_lEEESJ_SK_NS4_8TiledMMAINS4_8MMA_AtomIJNS4_4SM904GMMA25MMA_64x64x16_F32F16F16_SSILNSO_5MajorE0ELSQ_0ELNSO_7ScaleInE1ELSR_1EEEEEENS4_6LayoutINS5_IJSC_SC_SC_EEENS5_IJNSA_ILi0EEESW_SW_EEEEENS5_IJNS4_10UnderscoreESZ_SZ_EEEEENS4_23SM90_TMA_LOAD_MULTICASTENS4_14ComposedLayoutINS4_7SwizzleILi3ELi4ELi3EEENS4_18smem_ptr_flag_bitsILi16EEENSU_INS5_IJNSA_ILi8EEESG_EEENS5_IJSG_SC_EEEEEEEvNS4_8identityES12_S1C_vS1D_EENS_8epilogue10collective6detail29Sm90TmaWarpSpecializedAdapterINS1G_15DefaultEpilogueISJ_SK_SK_NS1F_6thread17LinearCombinationISJ_Li1EffLNS1K_9ScaleType4KindE0ELNS_15FloatRoundStyleE2ESJ_EENS1_15EpilogueDefaultEEEEEvvEEEEvNT_6ParamsE)
	.align		4
        /*000c*/ 	.word	index@(__assertfail)
	.align		4
        /*0010*/ 	.word	0x00000000
	.align		4
        /*0014*/ 	.word	0xfffffffe
	.align		4
        /*0018*/ 	.word	0x00000000
	.align		4
        /*001c*/ 	.word	0xfffffffd
	.align		4
        /*0020*/ 	.word	0x00000000
	.align		4
        /*0024*/ 	.word	0xfffffffc


//--------------------- .nv.constant4             --------------------------
	.section	.nv.constant4,"a",@progbits
	.align	8
	.align		8
.nv.constant4:
        /*0000*/ 	.dword	__assertfail
	.align		8
        /*0008*/ 	.dword	__unnamed_1
	.align		8
        /*0010*/ 	.dword	_ZN39_INTERNAL_67c09527_4_k_cu_b10c4a8e_34624cuda3std3__45__cpo5beginE
	.align		8
        /*0018*/ 	.dword	_ZN39_INTERNAL_67c09527_4_k_cu_b10c4a8e_34624cuda3std3__45__cpo3endE
	.align		8
        /*0020*/ 	.dword	_ZN39_INTERNAL_67c09527_4_k_cu_b10c4a8e_34624cuda3std3__45__cpo6cbeginE
	.align		8
        /*0028*/ 	.dword	_ZN39_INTERNAL_67c09527_4_k_cu_b10c4a8e_34624cuda3std3__45__cpo4cendE
	.align		8
        /*0030*/ 	.dword	_ZN39_INTERNAL_67c09527_4_k_cu_b10c4a8e_34624cuda3std3__441_GLOBAL__N__67c09527_4_k_cu_b10c4a8e_34626ignoreE
	.align		8
        /*0038*/ 	.dword	_ZN39_INTERNAL_67c09527_4_k_cu_b10c4a8e_34624cuda3std3__419piecewise_constructE
	.align		8
        /*0040*/ 	.dword	_ZN39_INTERNAL_67c09527_4_k_cu_b10c4a8e_34624cuda3std3__48in_placeE
	.align		8
        /*0048*/ 	.dword	_ZN39_INTERNAL_67c09527_4_k_cu_b10c4a8e_34624cuda3std6ranges3__45__cpo4swapE
	.align		8
        /*0050*/ 	.dword	_ZN39_INTERNAL_67c09527_4_k_cu_b10c4a8e_34624cuda3std6ranges3__45__cpo9iter_moveE
	.align		8
        /*0058*/ 	.dword	_ZN39_INTERNAL_67c09527_4_k_cu_b10c4a8e_34624cute7productE
	.align		8
        /*0060*/ 	.dword	_ZN39_INTERNAL_67c09527_4_k_cu_b10c4a8e_34624cute1_E
	.align		8
        /*0068*/ 	.dword	$str$22
	.align		8
        /*0070*/ 	.dword	$str$23


//--------------------- .text._ZN7cutlass13device_kernelINS_4gemm6kernel13GemmUniversalIN4cute5tupleIJiiiiEEENS1_10collective13CollectiveMmaINS1_34MainloopSm90TmaGmmaWarpSpecializedILi7ENS5_IJNS4_1CILi2EEESB_NSA_ILi1EEEEEENS1_32KernelTmaWarpSpecializedPingpongEEENS5_IJNSA_ILi64EEESG_NSA_ILi128EEEEEENS_6half_tENS5_IJlSC_lEEESJ_SK_NS4_8TiledMMAINS4_8MMA_AtomIJNS4_4SM904GMMA25MMA_64x64x16_F32F16F16_SSILNSO_5MajorE0ELSQ_0ELNSO_7ScaleInE1ELSR_1EEEEEENS4_6LayoutINS5_IJSC_SC_SC_EEENS5_IJNSA_ILi0EEESW_SW_EEEEENS5_IJNS4_10UnderscoreESZ_SZ_EEEEENS4_23SM90_TMA_LOAD_MULTICASTENS4_14ComposedLayoutINS4_7SwizzleILi3ELi4ELi3EEENS4_18smem_ptr_flag_bitsILi16EEENSU_INS5_IJNSA_ILi8EEESG_EEENS5_IJSG_SC_EEEEEEEvNS4_8identityES12_S1C_vS1D_EENS_8epilogue10collective6detail29Sm90TmaWarpSpecializedAdapterINS1G_15DefaultEpilogueISJ_SK_SK_NS1F_6thread17LinearCombinationISJ_Li1EffLNS1K_9ScaleType4KindE0ELNS_15FloatRoundStyleE2ESJ_EENS1_15EpilogueDefaultEEEEEvvEEEEvNT_6ParamsE --------------------------
	.section	.text._ZN7cutlass13device_kernelINS_4gemm6kernel13GemmUniversalIN4cute5tupleIJiiiiEEENS1_10collective13CollectiveMmaINS1_34MainloopSm90TmaGmmaWarpSpecializedILi7ENS5_IJNS4_1CILi2EEESB_NSA_ILi1EEEEEENS1_32KernelTmaWarpSpecializedPingpongEEENS5_IJNSA_ILi64EEESG_NSA_ILi128EEEEEENS_6half_tENS5_IJlSC_lEEESJ_SK_NS4_8TiledMMAINS4_8MMA_AtomIJNS4_4SM904GMMA25MMA_64x64x16_F32F16F16_SSILNSO_5MajorE0ELSQ_0ELNSO_7ScaleInE1ELSR_1EEEEEENS4_6LayoutINS5_IJSC_SC_SC_EEENS5_IJNSA_ILi0EEESW_SW_EEEEENS5_IJNS4_10UnderscoreESZ_SZ_EEEEENS4_23SM90_TMA_LOAD_MULTICASTENS4_14ComposedLayoutINS4_7SwizzleILi3ELi4ELi3EEENS4_18smem_ptr_flag_bitsILi16EEENSU_INS5_IJNSA_ILi8EEESG_EEENS5_IJSG_SC_EEEEEEEvNS4_8identityES12_S1C_vS1D_EENS_8epilogue10collective6detail29Sm90TmaWarpSpecializedAdapterINS1G_15DefaultEpilogueISJ_SK_SK_NS1F_6thread17LinearCombinationISJ_Li1EffLNS1K_9ScaleType4KindE0ELNS_15FloatRoundStyleE2ESJ_EENS1_15EpilogueDefaultEEEEEvvEEEEvNT_6ParamsE,"ax",@progbits
	.align	128
.text._ZN7cutlass13device_kernelINS_4gemm6kernel13GemmUniversalIN4cute5tupleIJiiiiEEENS1_10collective13CollectiveMmaINS1_34MainloopSm90TmaGmmaWarpSpecializedILi7ENS5_IJNS4_1CILi2EEESB_NSA_ILi1EEEEEENS1_32KernelTmaWarpSpecializedPingpongEEENS5_IJNSA_ILi64EEESG_NSA_ILi128EEEEEENS_6half_tENS5_IJlSC_lEEESJ_SK_NS4_8TiledMMAINS4_8MMA_AtomIJNS4_4SM904GMMA25MMA_64x64x16_F32F16F16_SSILNSO_5MajorE0ELSQ_0ELNSO_7ScaleInE1ELSR_1EEEEEENS4_6LayoutINS5_IJSC_SC_SC_EEENS5_IJNSA_ILi0EEESW_SW_EEEEENS5_IJNS4_10UnderscoreESZ_SZ_EEEEENS4_23SM90_TMA_LOAD_MULTICASTENS4_14ComposedLayoutINS4_7SwizzleILi3ELi4ELi3EEENS4_18smem_ptr_flag_bitsILi16EEENSU_INS5_IJNSA_ILi8EEESG_EEENS5_IJSG_SC_EEEEEEEvNS4_8identityES12_S1C_vS1D_EENS_8epilogue10collective6detail29Sm90TmaWarpSpecializedAdapterINS1G_15DefaultEpilogueISJ_SK_SK_NS1F_6thread17LinearCombinationISJ_Li1EffLNS1K_9ScaleType4KindE0ELNS_15FloatRoundStyleE2ESJ_EENS1_15EpilogueDefaultEEEEEvvEEEEvNT_6ParamsE:
        .type           _ZN7cutlass13device_kernelINS_4gemm6kernel13GemmUniversalIN4cute5tupleIJiiiiEEENS1_10collective13CollectiveMmaINS1_34MainloopSm90TmaGmmaWarpSpecializedILi7ENS5_IJNS4_1CILi2EEESB_NSA_ILi1EEEEEENS1_32KernelTmaWarpSpecializedPingpongEEENS5_IJNSA_ILi64EEESG_NSA_ILi128EEEEEENS_6half_tENS5_IJlSC_lEEESJ_SK_NS4_8TiledMMAINS4_8MMA_AtomIJNS4_4SM904GMMA25MMA_64x64x16_F32F16F16_SSILNSO_5MajorE0ELSQ_0ELNSO_7ScaleInE1ELSR_1EEEEEENS4_6LayoutINS5_IJSC_SC_SC_EEENS5_IJNSA_ILi0EEESW_SW_EEEEENS5_IJNS4_10UnderscoreESZ_SZ_EEEEENS4_23SM90_TMA_LOAD_MULTICASTENS4_14ComposedLayoutINS4_7SwizzleILi3ELi4ELi3EEENS4_18smem_ptr_flag_bitsILi16EEENSU_INS5_IJNSA_ILi8EEESG_EEENS5_IJSG_SC_EEEEEEEvNS4_8identityES12_S1C_vS1D_EENS_8epilogue10collective6detail29Sm90TmaWarpSpecializedAdapterINS1G_15DefaultEpilogueISJ_SK_SK_NS1F_6thread17LinearCombinationISJ_Li1EffLNS1K_9ScaleType4KindE0ELNS_15FloatRoundStyleE2ESJ_EENS1_15EpilogueDefaultEEEEEvvEEEEvNT_6ParamsE,@function
        .size           _ZN7cutlass13device_kernelINS_4gemm6kernel13GemmUniversalIN4cute5tupleIJiiiiEEENS1_10collective13CollectiveMmaINS1_34MainloopSm90TmaGmmaWarpSpecializedILi7ENS5_IJNS4_1CILi2EEESB_NSA_ILi1EEEEEENS1_32KernelTmaWarpSpecializedPingpongEEENS5_IJNSA_ILi64EEESG_NSA_ILi128EEEEEENS_6half_tENS5_IJlSC_lEEESJ_SK_NS4_8TiledMMAINS4_8MMA_AtomIJNS4_4SM904GMMA25MMA_64x64x16_F32F16F16_SSILNSO_5MajorE0ELSQ_0ELNSO_7ScaleInE1ELSR_1EEEEEENS4_6LayoutINS5_IJSC_SC_SC_EEENS5_IJNSA_ILi0EEESW_SW_EEEEENS5_IJNS4_10UnderscoreESZ_SZ_EEEEENS4_23SM90_TMA_LOAD_MULTICASTENS4_14ComposedLayoutINS4_7SwizzleILi3ELi4ELi3EEENS4_18smem_ptr_flag_bitsILi16EEENSU_INS5_IJNSA_ILi8EEESG_EEENS5_IJSG_SC_EEEEEEEvNS4_8identityES12_S1C_vS1D_EENS_8epilogue10collective6detail29Sm90TmaWarpSpecializedAdapterINS1G_15DefaultEpilogueISJ_SK_SK_NS1F_6thread17LinearCombinationISJ_Li1EffLNS1K_9ScaleType4KindE0ELNS_15FloatRoundStyleE2ESJ_EENS1_15EpilogueDefaultEEEEEvvEEEEvNT_6ParamsE,(.L_x_145 - _ZN7cutlass13device_kernelINS_4gemm6kernel13GemmUniversalIN4cute5tupleIJiiiiEEENS1_10collective13CollectiveMmaINS1_34MainloopSm90TmaGmmaWarpSpecializedILi7ENS5_IJNS4_1CILi2EEESB_NSA_ILi1EEEEEENS1_32KernelTmaWarpSpecializedPingpongEEENS5_IJNSA_ILi64EEESG_NSA_ILi128EEEEEENS_6half_tENS5_IJlSC_lEEESJ_SK_NS4_8TiledMMAINS4_8MMA_AtomIJNS4_4SM904GMMA25MMA_64x64x16_F32F16F16_SSILNSO_5MajorE0ELSQ_0ELNSO_7ScaleInE1ELSR_1EEEEEENS4_6LayoutINS5_IJSC_SC_SC_EEENS5_IJNSA_ILi0EEESW_SW_EEEEENS5_IJNS4_10UnderscoreESZ_SZ_EEEEENS4_23SM90_TMA_LOAD_MULTICASTENS4_14ComposedLayoutINS4_7SwizzleILi3ELi4ELi3EEENS4_18smem_ptr_flag_bitsILi16EEENSU_INS5_IJNSA_ILi8EEESG_EEENS5_IJSG_SC_EEEEEEEvNS4_8identityES12_S1C_vS1D_EENS_8epilogue10collective6detail29Sm90TmaWarpSpecializedAdapterINS1G_15DefaultEpilogueISJ_SK_SK_NS1F_6thread17LinearCombinationISJ_Li1EffLNS1K_9ScaleType4KindE0ELNS_15FloatRoundStyleE2ESJ_EENS1_15EpilogueDefaultEEEEEvvEEEEvNT_6ParamsE)
        .other          _ZN7cutlass13device_kernelINS_4gemm6kernel13GemmUniversalIN4cute5tupleIJiiiiEEENS1_10collective13CollectiveMmaINS1_34MainloopSm90TmaGmmaWarpSpecializedILi7ENS5_IJNS4_1CILi2EEESB_NSA_ILi1EEEEEENS1_32KernelTmaWarpSpecializedPingpongEEENS5_IJNSA_ILi64EEESG_NSA_ILi128EEEEEENS_6half_tENS5_IJlSC_lEEESJ_SK_NS4_8TiledMMAINS4_8MMA_AtomIJNS4_4SM904GMMA25MMA_64x64x16_F32F16F16_SSILNSO_5MajorE0ELSQ_0ELNSO_7ScaleInE1ELSR_1EEEEEENS4_6LayoutINS5_IJSC_SC_SC_EEENS5_IJNSA_ILi0EEESW_SW_EEEEENS5_IJNS4_10UnderscoreESZ_SZ_EEEEENS4_23SM90_TMA_LOAD_MULTICASTENS4_14ComposedLayoutINS4_7SwizzleILi3ELi4ELi3EEENS4_18smem_ptr_flag_bitsILi16EEENSU_INS5_IJNSA_ILi8EEESG_EEENS5_IJSG_SC_EEEEEEEvNS4_8identityES12_S1C_vS1D_EENS_8epilogue10collective6detail29Sm90TmaWarpSpecializedAdapterINS1G_15DefaultEpilogueISJ_SK_SK_NS1F_6thread17LinearCombinationISJ_Li1EffLNS1K_9ScaleType4KindE0ELNS_15FloatRoundStyleE2ESJ_EENS1_15EpilogueDefaultEEEEEvvEEEEvNT_6ParamsE,@"STO_CUDA_ENTRY STV_DEFAULT"
_ZN7cutlass13device_kernelINS_4gemm6kernel13GemmUniversalIN4cute5tupleIJiiiiEEENS1_10collective13CollectiveMmaINS1_34MainloopSm90TmaGmmaWarpSpecializedILi7ENS5_IJNS4_1CILi2EEESB_NSA_ILi1EEEEEENS1_32KernelTmaWarpSpecializedPingpongEEENS5_IJNSA_ILi64EEESG_NSA_ILi128EEEEEENS_6half_tENS5_IJlSC_lEEESJ_SK_NS4_8TiledMMAINS4_8MMA_AtomIJNS4_4SM904GMMA25MMA_64x64x16_F32F16F16_SSILNSO_5MajorE0ELSQ_0ELNSO_7ScaleInE1ELSR_1EEEEEENS4_6LayoutINS5_IJSC_SC_SC_EEENS5_IJNSA_ILi0EEESW_SW_EEEEENS5_IJNS4_10UnderscoreESZ_SZ_EEEEENS4_23SM90_TMA_LOAD_MULTICASTENS4_14ComposedLayoutINS4_7SwizzleILi3ELi4ELi3EEENS4_18smem_ptr_flag_bitsILi16EEENSU_INS5_IJNSA_ILi8EEESG_EEENS5_IJSG_SC_EEEEEEEvNS4_8identityES12_S1C_vS1D_EENS_8epilogue10collective6detail29Sm90TmaWarpSpecializedAdapterINS1G_15DefaultEpilogueISJ_SK_SK_NS1F_6thread17LinearCombinationISJ_Li1EffLNS1K_9ScaleType4KindE0ELNS_15FloatRoundStyleE2ESJ_EENS1_15EpilogueDefaultEEEEEvvEEEEvNT_6ParamsE:
[----:B------:R-:W0:Y:S02]  /*0000*/  LDC R1, c[0x0][0x28] ;  /* 0x00000a00ff017b82 */ /* 0x000e240000000800 */
[----:B0-----:R-:W-:Y:S01]  /*0010*/  VIADD R1, R1, 0xfffffff8 ;  /* 0xfffffff801017836 */ /* 0x001fe20000000000 */
[----:B------:R-:W0:Y:S01]  /*0020*/  S2R R4, SR_TID.X ;  /* 0x0000000000047919 */ /* 0x000e220000002100 */
[----:B------:R-:W-:Y:S01]  /*0030*/  ELECT P0, URZ, PT ;  /* 0x00000000003f782f */ /* 0x000fe20003800000 */
[----:B------:R-:W-:Y:S01]  /*0040*/  BSSY B0, `(.L_x_0) ;  /* 0x000000f000007945 */ /* 0x000fe20003800000 */
[--C-:B0-----:R-:W-:Y:S02]  /*0050*/  SHF.R.U32.HI R0, RZ, 0x5, R4.reuse ;  /* 0x00000005ff007819 */ /* 0x101fe40000011604 */
[----:B------:R-:W-:-:S03]  /*0060*/  SHF.R.U32.HI R7, RZ, 0x7, R4 ;  /* 0x00000007ff077819 */ /* 0x000fc60000011604 */
[----:B------:R-:W0:Y:S04]  /*0070*/  SHFL.IDX PT, R2, R0, RZ, 0x1f ;  /* 0x00001fff00027589 */ /* 0x000e2800000e0000 */
[----:B------:R1:W2:Y:S01]  /*0080*/  SHFL.IDX PT, R10, R7, RZ, 0x1f ;  /* 0x00001fff070a7589 */ /* 0x0002a200000e0000 */
[----:B0-----:R-:W-:-:S13]  /*0090*/  ISETP.NE.OR P0, PT, R2, RZ, !P0 ;  /* 0x000000ff0200720c */ /* 0x001fda0004705670 */
[----:B-12---:R-:W-:Y:S05]  /*00a0*/  @P0 BRA `(.L_x_1) ;  /* 0x0000000000200947 */ /* 0x006fea0003800000 */
[----:B------:R-:W-:Y:S02]  /*00b0*/  ULDC.64 UR4, c[0x0][0x198] ;  /* 0x0000660000047ab9 */ /* 0x000fe40000000a00 */
[----:B------:R-:W-:Y:S02]  /*00c0*/  UIADD3 UR6, UP0, UR4, 0xf0, URZ ;  /* 0x000000f004067890 */ /* 0x000fe4000ff1e03f */
[----:B------:R-:W-:Y:S02]  /*00d0*/  UIADD3 UR4, UP1, UR4, 0x1f0, URZ ;  /* 0x000001f004047890 */ /* 0x000fe4000ff3e03f */
[----:B------:R-:W-:Y:S02]  /*00e0*/  UIADD3.X UR7, URZ, UR5, URZ, UP0, !UPT ;  /* 0x000000053f077290 */ /* 0x000fe400087fe43f */
[----:B------:R-:W-:-:S07]  /*00f0*/  UIADD3.X UR5, URZ, UR5, URZ, UP1, !UPT ;  /* 0x000000053f057290 */ /* 0x000fce0008ffe43f */
[----:B------:R0:W-:Y:S02]  /*0100*/  UTMACCTL.PF [UR6] ;  /* 0x00000000060079b9 */ /* 0x0001e40008040000 */
[----:B------:R0:W-:Y:S02]  /*0110*/  UTMACCTL.PF [UR4] ;  /* 0x00000000040079b9 */ /* 0x0001e40008040000 */
[----:B0-----:R-:W-:Y:S01]  /*0120*/  NOP ;  /* 0x0000000000007918 */ /* 0x001fe20000000000 */
.L_x_1:
[----:B------:R-:W-:Y:S05]  /*0130*/  BSYNC B0 ;  /* 0x0000000000007941 */ /* 0x000fea0003800000 */
.L_x_0:
[----:B------:R-:W0:Y:S02]  /*0140*/  SHFL.IDX PT, R9, R0, RZ, 0x1f ;  /* 0x00001fff00097589 */ /* 0x000e2400000e0000 */
[----:B0-----:R-:W-:-:S13]  /*0150*/  ISETP.NE.AND P0, PT, R9, RZ, PT ;  /* 0x000000ff0900720c */ /* 0x001fda0003f05270 */
[----:B------:R-:W-:Y:S05]  /*0160*/  @P0 BRA `(.L_x_2) ;  /* 0x0000000000700947 */ /* 0x000fea0003800000 */
[----:B------:R-:W0:Y:S01]  /*0170*/  S2UR UR8, SR_CgaCtaId ;  /* 0x00000000000879c3 */ /* 0x000e220000008800 */
[----:B------:R-:W-:Y:S01]  /*0180*/  UMOV UR4, 0x400 ;  /* 0x0000040000047882 */ /* 0x000fe20000000000 */
[----:B------:R-:W-:Y:S01]  /*0190*/  UMOV UR5, 0x1 ;  /* 0x0000000100057882 */ /* 0x000fe20000000000 */
[----:B------:R-:W-:Y:S01]  /*01a0*/  UMOV UR6, 0x3 ;  /* 0x0000000300067882 */ /* 0x000fe20000000000 */
[----:B------:R-:W-:Y:S01]  /*01b0*/  ELECT P0, URZ, PT ;  /* 0x00000000003f782f */ /* 0x000fe20003800000 */
[----:B------:R-:W-:-:S04]  /*01c0*/  UIADD3 UR6, -UR6, 0x100000, URZ ;  /* 0x0010000006067890 */ /* 0x000fc8000fffe13f */
[----:B------:R-:W-:Y:S02]  /*01d0*/  USHF.L.U32 UR7, UR6, 0xb, URZ ;  /* 0x0000000b06077899 */ /* 0x000fe4000800063f */
[----:B------:R-:W-:Y:S02]  /*01e0*/  USHF.L.U32 UR6, UR6, 0x1, URZ ;  /* 0x0000000106067899 */ /* 0x000fe4000800063f */
[----:B0-----:R-:W-:Y:S02]  /*01f0*/  ULEA UR8, UR8, UR4, 0x18 ;  /* 0x0000000408087291 */ /* 0x001fe4000f8ec03f */
[----:B------:R-:W-:-:S04]  /*0200*/  UIADD3 UR4, -UR5, 0x100000, URZ ;  /* 0x0010000005047890 */ /* 0x000fc8000fffe13f */
[----:B------:R-:W-:Y:S02]  /*0210*/  USHF.L.U32 UR5, UR4, 0xb, URZ ;  /* 0x0000000b04057899 */ /* 0x000fe4000800063f */
[----:B------:R-:W-:Y:S01]  /*0220*/  USHF.L.U32 UR4, UR4, 0x1, URZ ;  /* 0x0000000104047899 */ /* 0x000fe2000800063f */
[----:B------:R-:W0:Y:S11]  /*0230*/  FENCE.VIEW.ASYNC.S ;  /* 0x00000000000073c6 */ /* 0x000e360000000000 */
[----:B0-----:R0:W1:Y:S01]  /*0240*/  SYNCS.EXCH.64 URZ, [UR8], UR4 ;  /* 0x00000004083f75b2 */ /* 0x0010620008000100 */
[----:B------:R0:W2:Y:S01]  /*0250*/  SYNCS.EXCH.64 URZ, [UR8+0x38], UR6 ;  /* 0x00003806083f75b2 */ /* 0x0000a20008000100 */
[----:B------:R0:W3:Y:S01]  /*0260*/  SYNCS.EXCH.64 URZ, [UR8+0x8], UR4 ;  /* 0x00000804083f75b2 */ /* 0x0000e20008000100 */
[----:B------:R0:W4:Y:S01]  /*0270*/  SYNCS.EXCH.64 URZ, [UR8+0x40], UR6 ;  /* 0x00004006083f75b2 */ /* 0x0001220008000100 */
[----:B------:R0:W0:Y:S01]  /*0280*/  SYNCS.EXCH.64 URZ, [UR8+0x10], UR4 ;  /* 0x00001004083f75b2 */ /* 0x0000220008000100 */
        /* <DEDUP_REMOVED lines=9> */
[----:B------:R-:W-:Y:S01]  /*0320*/  NOP ;  /* 0x0000000000007918 */ /* 0x000fe20000000000 */
.L_x_2:
[----:B------:R-:W5:Y:S01]  /*0330*/  SHFL.IDX PT, R12, R0, RZ, 0x1f ;  /* 0x00001fff000c7589 */ /* 0x000f6200000e0000 */
[----:B------:R-:W1:Y:S01]  /*0340*/  S2UR UR12, SR_CTAID.X ;  /* 0x00000000000c79c3 */ /* 0x000e620000002500 */
[----:B------:R-:W-:Y:S02]  /*0350*/  SHF.R.S32.HI R3, RZ, 0x1f, R4 ;  /* 0x0000001fff037819 */ /* 0x000fe40000011404 */
[----:B------:R-:W-:Y:S01]  /*0360*/  ELECT P0, URZ, PT ;  /* 0x00000000003f782f */ /* 0x000fe20003800000 */
[----:B------:R-:W2:Y:S01]  /*0370*/  SHFL.IDX PT, R11, R0, RZ, 0x1f ;  /* 0x00001fff000b7589 */ /* 0x000ea200000e0000 */
[----:B0-----:R-:W-:Y:S01]  /*0380*/  ULDC UR4, c[0x0][0x150] ;  /* 0x0000540000047ab9 */ /* 0x001fe20000000800 */
[----:B------:R-:W-:Y:S02]  /*0390*/  LEA.HI R3, R3, R4, RZ, 0x7 ;  /* 0x0000000403037211 */ /* 0x000fe400078f38ff */
[----:B------:R-:W-:Y:S01]  /*03a0*/  ELECT P1, URZ, PT ;  /* 0x00000000003f782f */ /* 0x000fe20003820000 */
[----:B------:R-:W0:Y:S01]  /*03b0*/  S2R R6, SR_CTAID.Y ;  /* 0x0000000000067919 */ /* 0x000e220000002600 */
[----:B------:R-:W3:Y:S01]  /*03c0*/  LDC R14, c[0x0][0x144] ;  /* 0x00005100ff0e7b82 */ /* 0x000ee20000000800 */
[----:B------:R-:W-:Y:S01]  /*03d0*/  LOP3.LUT R3, R3, 0xffffff80, RZ, 0xc0, !PT ;  /* 0xffffff8003037812 */ /* 0x000fe200078ec0ff */
[----:B------:R-:W-:Y:S01]  /*03e0*/  UMOV UR11, 0x80 ;  /* 0x00000080000b7882 */ /* 0x000fe20000000000 */
[----:B------:R-:W4:Y:S01]  /*03f0*/  SHFL.IDX PT, R16, R7, RZ, 0x1f ;  /* 0x00001fff07107589 */ /* 0x000f2200000e0000 */
[----:B------:R-:W-:Y:S01]  /*0400*/  NOP ;  /* 0x0000000000007918 */ /* 0x000fe20000000000 */
[----:B------:R-:W-:Y:S01]  /*0410*/  NOP ;  /* 0x0000000000007918 */ /* 0x000fe20000000000 */
[----:B------:R-:W-:Y:S01]  /*0420*/  IMAD.IADD R5, R4, 0x1, -R3 ;  /* 0x0000000104057824 */ /* 0x000fe200078e0a03 */
[C---:B------:R-:W-:Y:S01]  /*0430*/  ISETP.NE.AND P4, PT, R10.reuse, RZ, PT ;  /* 0x000000ff0a00720c */ /* 0x040fe20003f85270 */
[----:B------:R-:W4:Y:S01]  /*0440*/  LDC R15, c[0x0][0x140] ;  /* 0x00005000ff0f7b82 */ /* 0x000f220000000800 */
[----:B------:R-:W-:-:S02]  /*0450*/  VIADD R36, R10, 0xffffffff ;  /* 0xffffffff0a247836 */ /* 0x000fc40000000000 */
[----:B------:R-:W-:Y:S01]  /*0460*/  SHF.R.S32.HI R8, RZ, 0x1f, R5 ;  /* 0x0000001fff087819 */ /* 0x000fe20000011405 */
[----:B------:R-:W-:Y:S02]  /*0470*/  IMAD.MOV.U32 R57, RZ, RZ, 0x1 ;  /* 0x00000001ff397424 */ /* 0x000fe400078e00ff */
[----:B------:R-:W-:Y:S02]  /*0480*/  ISETP.GE.U32.AND P6, PT, R36, 0x2, PT ;  /* 0x000000022400780c */ /* 0x000fe40003fc6070 */
[----:B-----5:R-:W-:Y:S01]  /*0490*/  ISETP.NE.OR P0, PT, R12, RZ, !P0 ;  /* 0x000000ff0c00720c */ /* 0x020fe20004705670 */
[----:B------:R-:W5:Y:S01]  /*04a0*/  LDC R25, c[0x0][0x148] ;  /* 0x00005200ff197b82 */ /* 0x000f620000000800 */
[----:B-1----:R-:W-:Y:S02]  /*04b0*/  I2FP.F32.U32 R12, UR12 ;  /* 0x0000000c000c7c45 */ /* 0x002fe40008201000 */
[----:B------:R-:W-:Y:S02]  /*04c0*/  LEA.HI R3, R8, R5, RZ, 0x3 ;  /* 0x0000000508037211 */ /* 0x000fe400078f18ff */
[----:B--2---:R-:W-:Y:S01]  /*04d0*/  ISETP.NE.OR P1, PT, R11, RZ, !P1 ;  /* 0x000000ff0b00720c */ /* 0x004fe20004f25670 */
[----:B------:R-:W-:Y:S01]  /*04e0*/  FMUL R13, R12, UR4 ;  /* 0x000000040c0d7c20 */ /* 0x000fe20008400000 */
[--C-:B------:R-:W-:Y:S01]  /*04f0*/  SHF.R.S32.HI R0, RZ, 0x3, R3.reuse ;  /* 0x00000003ff007819 */ /* 0x100fe20000011403 */
[----:B------:R-:W-:Y:S01]  /*0500*/  ULDC UR4, c[0x0][0x154] ;  /* 0x0000550000047ab9 */ /* 0x000fe20000000800 */
[----:B------:R-:W-:-:S02]  /*0510*/  SHF.R.S32.HI R3, RZ, 0x1f, R3 ;  /* 0x0000001fff037819 */ /* 0x000fc40000011403 */
[----:B------:R-:W-:Y:S01]  /*0520*/  SHF.R.S32.HI R12, RZ, 0x1f, R9 ;  /* 0x0000001fff0c7819 */ /* 0x000fe20000011409 */
[----:B------:R-:W1:Y:S01]  /*0530*/  F2I.U32.TRUNC.NTZ R13, R13 ;  /* 0x0000000d000d7305 */ /* 0x000e62000020f000 */
[----:B------:R-:W-:Y:S01]  /*0540*/  LEA.HI R11, R3, R0, RZ, 0x2 ;  /* 0x00000000030b7211 */ /* 0x000fe200078f10ff */
[----:B------:R-:W-:Y:S01]  /*0550*/  VOTEU.ALL UP1, P0 ;  /* 0x00000000003f7886 */ /* 0x000fe20000020000 */
[----:B------:R-:W-:Y:S01]  /*0560*/  LEA.HI R12, R12, R9, RZ, 0x2 ;  /* 0x000000090c0c7211 */ /* 0x000fe200078f10ff */
[----:B------:R-:W-:Y:S01]  /*0570*/  VOTEU.ALL UP0, P0 ;  /* 0x00000000003f7886 */ /* 0x000fe20000000000 */
[----:B------:R-:W-:Y:S01]  /*0580*/  SHF.R.S32.HI R3, RZ, 0x1f, R2 ;  /* 0x0000001fff037819 */ /* 0x000fe20000011402 */
[----:B------:R-:W-:Y:S01]  /*0590*/  VOTEU.ALL UP2, P1 ;  /* 0x00000000003f7886 */ /* 0x000fe20000840000 */
[----:B------:R-:W-:Y:S01]  /*05a0*/  LOP3.LUT R11, R11, 0xfffffffc, RZ, 0xc0, !PT ;  /* 0xfffffffc0b0b7812 */ /* 0x000fe200078ec0ff */
[----:B------:R-:W2:Y:S01]  /*05b0*/  @!UP1 S2UR UR7, SR_CgaCtaId ;  /* 0x00000000000799c3 */ /* 0x000ea20000008800 */
[----:B------:R-:W-:Y:S01]  /*05c0*/  LOP3.LUT R12, R12, 0x3ffffffc, RZ, 0xc0, !PT ;  /* 0x3ffffffc0c0c7812 */ /* 0x000fe200078ec0ff */
[----:B------:R-:W-:Y:S01]  /*05d0*/  @!UP1 UMOV UR6, 0x400 ;  /* 0x0000040000069882 */ /* 0x000fe20000000000 */
[----:B------:R-:W-:Y:S01]  /*05e0*/  LEA.HI R3, R3, R2, RZ, 0x2 ;  /* 0x0000000203037211 */ /* 0x000fe200078f10ff */
[----:B------:R-:W-:Y:S01]  /*05f0*/  IMAD.IADD R11, R0, 0x1, -R11 ;  /* 0x00000001000b7824 */ /* 0x000fe200078e0a0b */
[----:B------:R-:W-:Y:S01]  /*0600*/  @!UP2 UMOV UR9, 0x400 ;  /* 0x000004000009a882 */ /* 0x000fe20000000000 */
[----:B------:R-:W-:Y:S01]  /*0610*/  IMAD.IADD R12, R9, 0x1, -R12 ;  /* 0x00000001090c7824 */ /* 0x000fe200078e0a0c */
[----:B------:R-:W-:Y:S01]  /*0620*/  LOP3.LUT R3, R3, 0xfffffffc, RZ, 0xc0, !PT ;  /* 0xfffffffc03037812 */ /* 0x000fe200078ec0ff */
[----:B------:R-:W5:Y:S01]  /*0630*/  @!UP2 S2UR UR10, SR_CgaCtaId ;  /* 0x00000000000aa9c3 */ /* 0x000f620000008800 */
[----:B-1----:R-:W-:Y:S01]  /*0640*/  IMAD.MOV R13, RZ, RZ, -R13 ;  /* 0x000000ffff0d7224 */ /* 0x002fe200078e0a0d */
[----:B------:R-:W-:Y:S01]  /*0650*/  VOTEU.ALL UP3, P1 ;  /* 0x00000000003f7886 */ /* 0x000fe20000860000 */
[----:B------:R-:W-:Y:S01]  /*0660*/  IMAD R11, R12, 0x4, R11 ;  /* 0x000000040c0b7824 */ /* 0x000fe200078e020b */
[----:B------:R-:W-:Y:S01]  /*0670*/  VOTEU.ALL UP4, P1 ;  /* 0x00000000003f7886 */ /* 0x000fe20000880000 */
[----:B------:R-:W-:Y:S01]  /*0680*/  IMAD.IADD R9, R2, 0x1, -R3 ;  /* 0x0000000102097824 */ /* 0x000fe200078e0a03 */
[----:B0-----:R-:W-:Y:S01]  /*0690*/  I2FP.F32.U32 R2, R6 ;  /* 0x0000000600027245 */ /* 0x001fe20000201000 */
[----:B---3--:R-:W-:Y:S01]  /*06a0*/  IMAD R21, R14, R13, UR12 ;  /* 0x0000000c0e157e24 */ /* 0x008fe2000f8e020d */
[C---:B------:R-:W-:Y:S01]  /*06b0*/  LEA.HI R0, R11.reuse, R11, RZ, 0x1 ;  /* 0x0000000b0b007211 */ /* 0x040fe200078f08ff */
[C---:B------:R-:W-:Y:S01]  /*06c0*/  IMAD.SHL.U32 R56, R11.reuse, 0x4, RZ ;  /* 0x000000040b387824 */ /* 0x040fe200078e00ff */
[----:B------:R-:W-:Y:S01]  /*06d0*/  VOTEU.ALL UP5, P1 ;  /* 0x00000000003f7886 */ /* 0x000fe200008a0000 */
[----:B------:R-:W-:Y:S01]  /*06e0*/  FMUL R2, R2, UR4 ;  /* 0x0000000402027c20 */ /* 0x000fe20008400000 */
[----:B------:R-:W-:Y:S01]  /*06f0*/  LOP3.LUT R0, R0, 0xfffffffe, RZ, 0xc0, !PT ;  /* 0xfffffffe00007812 */ /* 0x000fe200078ec0ff */
[----:B------:R-:W-:Y:S01]  /*0700*/  UMOV UR4, 0x20 ;  /* 0x0000002000047882 */ /* 0x000fe20000000000 */
[----:B------:R-:W-:Y:S01]  /*0710*/  LOP3.LUT R56, R11, 0xc, R56, 0x78, !PT ;  /* 0x0000000c0b387812 */ /* 0x000fe200078e7838 */
[----:B------:R-:W-:-:S04]  /*0720*/  @!UP1 UIADD3 UR4, -UR4, 0x100000, URZ ;  /* 0x0010000004049890 */ /* 0x000fc8000fffe13f */
[----:B------:R-:W-:Y:S02]  /*0730*/  @!UP1 USHF.L.U32 UR5, UR4, 0xb, URZ ;  /* 0x0000000b04059899 */ /* 0x000fe4000800063f */
[----:B------:R-:W-:Y:S01]  /*0740*/  @!UP1 USHF.L.U32 UR4, UR4, 0x1, URZ ;  /* 0x0000000104049899 */ /* 0x000fe2000800063f */
[----:B----4-:R-:W-:Y:S01]  /*0750*/  ISETP.EQ.U32.AND P2, PT, R15, 0x1, PT ;  /* 0x000000010f00780c */ /* 0x010fe20003f42070 */
[----:B------:R-:W-:Y:S01]  /*0760*/  IMAD.IADD R0, R11, 0x1, -R0 ;  /* 0x000000010b007824 */ /* 0x000fe200078e0a00 */
[----:B------:R-:W0:Y:S01]  /*0770*/  F2I.U32.TRUNC.NTZ R2, R2 ;  /* 0x0000000200027305 */ /* 0x000e22000020f000 */
[----:B--2---:R-:W-:Y:S01]  /*0780*/  @!UP1 ULEA UR8, UR7, UR6, 0x18 ;  /* 0x0000000607089291 */ /* 0x004fe2000f8ec03f */
[----:B------:R-:W-:Y:S01]  /*0790*/  R2UR UR43, R16 ;  /* 0x00000000102b72ca */ /* 0x000fe200000e0000 */
[----:B------:R-:W-:-:S04]  /*07a0*/  @!UP2 UIADD3 UR6, -UR11, 0x100000, URZ ;  /* 0x001000000b06a890 */ /* 0x000fc8000fffe13f */
[----:B------:R-:W-:Y:S02]  /*07b0*/  @!UP2 USHF.L.U32 UR7, UR6, 0xb, URZ ;  /* 0x0000000b0607a899 */ /* 0x000fe4000800063f */
[----:B------:R-:W-:Y:S01]  /*07c0*/  @!UP2 USHF.L.U32 UR6, UR6, 0x1, URZ ;  /* 0x000000010606a899 */ /* 0x000fe2000800063f */
[----:B------:R-:W-:Y:S01]  /*07d0*/  ISETP.NE.AND P3, PT, R0, R21, PT ;  /* 0x000000150000720c */ /* 0x000fe20003f65270 */
[----:B------:R-:W-:Y:S01]  /*07e0*/  VOTEU.ALL UP1, P0 ;  /* 0x00000000003f7886 */ /* 0x000fe20000020000 */
[----:B-----5:R-:W-:Y:S01]  /*07f0*/  @!UP2 ULEA UR9, UR10, UR9, 0x18 ;  /* 0x000000090a09a291 */ /* 0x020fe2000f8ec03f */
[----:B------:R-:W-:Y:S01]  /*0800*/  LOP3.LUT P0, RZ, R5, 0x7, RZ, 0xc0, !PT ;  /* 0x0000000705ff7812 */ /* 0x000fe2000780c0ff */
[----:B------:R-:W-:Y:S01]  /*0810*/  VOTEU.ALL UP2, P1 ;  /* 0x00000000003f7886 */ /* 0x000fe20000840000 */
[----:B------:R-:W-:Y:S02]  /*0820*/  ISETP.NE.AND P1, PT, R9, 0x3, PT ;  /* 0x000000030900780c */ /* 0x000fe40003f25270 */
[----:B------:R-:W-:-:S02]  /*0830*/  ISETP.LT.U32.AND P0, PT, R56, 0x4, !P0 ;  /* 0x000000043800780c */ /* 0x000fc40004701070 */
[----:B------:R-:W-:Y:S01]  /*0840*/  ISETP.EQ.OR P1, PT, R9, RZ, !P1 ;  /* 0x000000ff0900720c */ /* 0x000fe20004f22670 */
[----:B------:R-:W1:Y:S02]  /*0850*/  FENCE.VIEW.ASYNC.S ;  /* 0x00000000000073c6 */ /* 0x000e640000000000 */
[----:B-1----:R1:W2:Y:S01]  /*0860*/  @!UP0 SYNCS.EXCH.64 URZ, [UR8+0xa0], UR4 ;  /* 0x0000a004083f85b2 */ /* 0x0022a20008000100 */
[----:B0-----:R-:W-:Y:S01]  /*0870*/  IMAD.MOV R20, RZ, RZ, -R2 ;  /* 0x000000ffff147224 */ /* 0x001fe200078e0a02 */
[----:B------:R-:W-:-:S03]  /*0880*/  @P3 LEA.HI R0, R56, R56, RZ, 0x1 ;  /* 0x0000003838003211 */ /* 0x000fc600078f08ff */
[----:B------:R-:W-:Y:S01]  /*0890*/  IMAD R3, R25, R20, R6 ;  /* 0x0000001419037224 */ /* 0x000fe200078e0206 */
[----:B------:R-:W-:Y:S02]  /*08a0*/  ISETP.EQ.AND P1, PT, R10, RZ, P1 ;  /* 0x000000ff0a00720c */ /* 0x000fe40000f22270 */
[----:B------:R-:W-:Y:S02]  /*08b0*/  @P3 SHF.R.S32.HI R0, RZ, 0x1, R0 ;  /* 0x00000001ff003819 */ /* 0x000fe40000011400 */
[----:B------:R-:W-:Y:S02]  /*08c0*/  SEL R23, RZ, 0x1, !P1 ;  /* 0x00000001ff177807 */ /* 0x000fe40004800000 */
[----:B------:R-:W-:Y:S02]  /*08d0*/  @P3 ISETP.NE.AND P5, PT, R0, R3, PT ;  /* 0x000000030000320c */ /* 0x000fe40003fa5270 */
[----:B------:R-:W-:Y:S01]  /*08e0*/  SEL R0, RZ, 0x1, !P0 ;  /* 0x00000001ff007807 */ /* 0x000fe20004000000 */
[----:B------:R1:W0:Y:S01]  /*08f0*/  @!UP1 SYNCS.EXCH.64 URZ, [UR8+0xa8], UR4 ;  /* 0x0000a804083f95b2 */ /* 0x0002220008000100 */
[----:B------:R-:W-:Y:S01]  /*0900*/  NOP ;  /* 0x0000000000007918 */ /* 0x000fe20000000000 */
[----:B------:R-:W-:-:S02]  /*0910*/  @P3 SEL R57, RZ, 0x1, P5 ;  /* 0x00000001ff393807 */ /* 0x000fc40002800000 */
[----:B------:R-:W-:Y:S02]  /*0920*/  SEL R23, R23, 0x2, P6 ;  /* 0x0000000217177807 */ /* 0x000fe40003000000 */
[----:B------:R-:W-:Y:S01]  /*0930*/  LOP3.LUT R57, R57, R0, RZ, 0xc0, !PT ;  /* 0x0000000039397212 */ /* 0x000fe200078ec0ff */
[----:B------:R1:W3:Y:S01]  /*0940*/  @!UP2 SYNCS.EXCH.64 URZ, [UR9+0x80], UR6 ;  /* 0x00008006093fa5b2 */ /* 0x0002e20008000100 */
[----:B------:R1:W4:Y:S01]  /*0950*/  @!UP3 SYNCS.EXCH.64 URZ, [UR9+0x88], UR6 ;  /* 0x00008806093fb5b2 */ /* 0x0003220008000100 */
[----:B------:R1:W0:Y:S01]  /*0960*/  @!UP4 SYNCS.EXCH.64 URZ, [UR9+0x90], UR6 ;  /* 0x00009006093fc5b2 */ /* 0x0002220008000100 */
[----:B------:R1:W0:Y:S01]  /*0970*/  @!UP5 SYNCS.EXCH.64 URZ, [UR9+0x98], UR6 ;  /* 0x00009806093fd5b2 */ /* 0x0002220008000100 */
[----:B------:R-:W-:Y:S01]  /*0980*/  NOP ;  /* 0x0000000000007918 */ /* 0x000fe20000000000 */
[----:B-12---:R-:W-:Y:S05]  /*0990*/  @!P2 BRA `(.L_x_3) ;  /* 0x000000000008a947 */ /* 0x006fea0003800000 */
[----:B0--34-:R-:W-:Y:S01]  /*09a0*/  UCGABAR_ARV ;  /* 0x00000000000079c7 */ /* 0x019fe20008000000 */
[----:B------:R-:W-:Y:S05]  /*09b0*/  BRA `(.L_x_4) ;  /* 0x0000000000047947 */ /* 0x000fea0003800000 */
.L_x_3:
[----:B0--34-:R-:W-:Y:S01]  /*09c0*/  NOP ;  /* 0x0000000000007918 */ /* 0x019fe20000000000 */
.L_x_4:
[----:B------:R-:W-:Y:S01]  /*09d0*/  ULDC.64 UR4, c[0x0][0x598] ;  /* 0x0001660000047ab9 */ /* 0x000fe20000000a00 */
[----:B------:R-:W-:Y:S01]  /*09e0*/  ULDC.64 UR36, c[0x0][0x208] ;  /* 0x0000820000247ab9 */ /* 0x000fe20000000a00 */
[----:B------:R-:W-:-:S04]  /*09f0*/  ISETP.NE.U32.AND P0, PT, RZ, UR4, PT ;  /* 0x00000004ff007c0c */ /* 0x000fc8000bf05070 */
[----:B------:R-:W-:-:S13]  /*0a00*/  ISETP.NE.AND.EX P0, PT, RZ, UR5, PT, P0 ;  /* 0x00000005ff007c0c */ /* 0x000fda000bf05300 */
[----:B------:R-:W-:Y:S05]  /*0a10*/  @!P0 BRA `(.L_x_5) ;  /* 0x00000000001c8947 */ /* 0x000fea0003800000 */
[----:B------:R-:W0:Y:S02]  /*0a20*/  LDC.64 R2, c[0x0][0x598] ;  /* 0x00016600ff027b82 */ /* 0x000e240000000a00 */
[----:B0-----:R-:W2:Y:S02]  /*0a30*/  LDG.E.64 R2, desc[UR36][R2.64] ;  /* 0x0000002402027981 */ /* 0x001ea4000c1e1b00 */
[----:B--2---:R-:W-:-:S04]  /*0a40*/  ISETP.NE.U32.AND P0, PT, R2, RZ, PT ;  /* 0x000000ff0200720c */ /* 0x004fc80003f05070 */
[----:B------:R-:W-:-:S13]  /*0a50*/  ISETP.NE.AND.EX P0, PT, R3, RZ, PT, P0 ;  /* 0x000000ff0300720c */ /* 0x000fda0003f05300 */
[----:B------:R-:W-:Y:S05]  /*0a60*/  @!P0 BRA `(.L_x_5) ;  /* 0x0000000000088947 */ /* 0x000fea0003800000 */
[----:B------:R0:W5:Y:S01]  /*0a70*/  LD.E R58, desc[UR36][R2.64] ;  /* 0x00000024023a7980 */ /* 0x000162000c101900 */
[----:B------:R-:W-:Y:S05]  /*0a80*/  BRA `(.L_x_6) ;  /* 0x0000000000247947 */ /* 0x000fea0003800000 */
.L_x_5:
[----:B------:R-:W-:Y:S02]  /*0a90*/  ULDC.64 UR4, c[0x0][0x588] ;  /* 0x0001620000047ab9 */ /* 0x000fe40000000a00 */
[----:B------:R-:W-:-:S04]  /*0aa0*/  ISETP.NE.U32.AND P0, PT, RZ, UR4, PT ;  /* 0x00000004ff007c0c */ /* 0x000fc8000bf05070 */
[----:B------:R-:W-:-:S13]  /*0ab0*/  ISETP.NE.AND.EX P0, PT, RZ, UR5, PT, P0 ;  /* 0x00000005ff007c0c */ /* 0x000fda000bf05300 */
[----:B------:R-:W-:Y:S05]  /*0ac0*/  @!P0 BRA `(.L_x_7) ;  /* 0x00000000000c8947 */ /* 0x000fea0003800000 */
[----:B------:R-:W0:Y:S02]  /*0ad0*/  LDC.64 R58, c[0x0][0x588] ;  /* 0x00016200ff3a7b82 */ /* 0x000e240000000a00 */
[----:B0-----:R1:W5:Y:S01]  /*0ae0*/  LDG.E R58, desc[UR36][R58.64] ;  /* 0x000000243a3a7981 */ /* 0x001362000c1e1900 */
[----:B------:R-:W-:Y:S05]  /*0af0*/  BRA `(.L_x_6) ;  /* 0x0000000000087947 */ /* 0x000fea0003800000 */
.L_x_7:
[----:B------:R-:W-:Y:S02]  /*0b00*/  ULDC UR4, c[0x0][0x580] ;  /* 0x0001600000047ab9 */ /* 0x000fe40000000800 */
[----:B------:R-:W-:-:S07]  /*0b10*/  IMAD.U32 R58, RZ, RZ, UR4 ;  /* 0x00000004ff3a7e24 */ /* 0x000fce000f8e00ff */
.L_x_6:
[----:B------:R-:W-:Y:S02]  /*0b20*/  ULDC.64 UR4, c[0x0][0x5a0] ;  /* 0x0001680000047ab9 */ /* 0x000fe40000000a00 */
[----:B------:R-:W-:-:S04]  /*0b30*/  ISETP.NE.U32.AND P0, PT, RZ, UR4, PT ;  /* 0x00000004ff007c0c */ /* 0x000fc8000bf05070 */
[----:B------:R-:W-:-:S13]  /*0b40*/  ISETP.NE.AND.EX P0, PT, RZ, UR5, PT, P0 ;  /* 0x00000005ff007c0c */ /* 0x000fda000bf05300 */
[----:B------:R-:W-:Y:S05]  /*0b50*/  @!P0 BRA `(.L_x_8) ;  /* 0x00000000001c8947 */ /* 0x000fea0003800000 */
[----:B0-----:R-:W0:Y:S02]  /*0b60*/  LDC.64 R2, c[0x0][0x5a0] ;  /* 0x00016800ff027b82 */ /* 0x001e240000000a00 */
[----:B0-----:R-:W2:Y:S02]  /*0b70*/  LDG.E.64 R2, desc[UR36][R2.64] ;  /* 0x0000002402027981 */ /* 0x001ea4000c1e1b00 */
[----:B--2---:R-:W-:-:S04]  /*0b80*/  ISETP.NE.U32.AND P0, PT, R2, RZ, PT ;  /* 0x000000ff0200720c */ /* 0x004fc80003f05070 */
[----:B------:R-:W-:-:S13]  /*0b90*/  ISETP.NE.AND.EX P0, PT, R3, RZ, PT, P0 ;  /* 0x000000ff0300720c */ /* 0x000fda0003f05300 */
[----:B------:R-:W-:Y:S05]  /*0ba0*/  @!P0 BRA `(.L_x_8) ;  /* 0x0000000000088947 */ /* 0x000fea0003800000 */
[----:B-1----:R0:W5:Y:S01]  /*0bb0*/  LD.E R59, desc[UR36][R2.64] ;  /* 0x00000024023b7980 */ /* 0x002162000c101900 */
[----:B------:R-:W-:Y:S05]  /*0bc0*/  BRA `(.L_x_9) ;  /* 0x0000000000247947 */ /* 0x000fea0003800000 */
.L_x_8:
[----:B------:R-:W-:Y:S02]  /*0bd0*/  ULDC.64 UR4, c[0x0][0x590] ;  /* 0x0001640000047ab9 */ /* 0x000fe40000000a00 */
[----:B------:R-:W-:-:S04]  /*0be0*/  ISETP.NE.U32.AND P0, PT, RZ, UR4, PT ;  /* 0x00000004ff007c0c */ /* 0x000fc8000bf05070 */
[----:B------:R-:W-:-:S13]  /*0bf0*/  ISETP.NE.AND.EX P0, PT, RZ, UR5, PT, P0 ;  /* 0x00000005ff007c0c */ /* 0x000fda000bf05300 */
[----:B------:R-:W-:Y:S05]  /*0c00*/  @!P0 BRA `(.L_x_10) ;  /* 0x00000000000c8947 */ /* 0x000fea0003800000 */
[----:B0-----:R-:W1:Y:S02]  /*0c10*/  LDC.64 R2, c[0x0][0x590] ;  /* 0x00016400ff027b82 */ /* 0x001e640000000a00 */
[----:B-1----:R1:W5:Y:S01]  /*0c20*/  LDG.E R59, desc[UR36][R2.64] ;  /* 0x00000024023b7981 */ /* 0x002362000c1e1900 */
[----:B------:R-:W-:Y:S05]  /*0c30*/  BRA `(.L_x_9) ;  /* 0x0000000000087947 */ /* 0x000fea0003800000 */
.L_x_10:
[----:B------:R-:W-:Y:S02]  /*0c40*/  ULDC UR4, c[0x0][0x584] ;  /* 0x0001610000047ab9 */ /* 0x000fe40000000800 */
[----:B-1----:R-:W-:-:S07]  /*0c50*/  IMAD.U32 R59, RZ, RZ, UR4 ;  /* 0x00000004ff3b7e24 */ /* 0x002fce000f8e00ff */
.L_x_9:
[----:B01----:R-:W0:Y:S01]  /*0c60*/  LDC R2, c[0x0][0x65c] ;  /* 0x00019700ff027b82 */ /* 0x003e220000000800 */
[----:B------:R-:W-:Y:S01]  /*0c70*/  ULDC UR6, c[0x0][0x28c] ;  /* 0x0000a30000067ab9 */ /* 0x000fe20000000800 */
[----:B------:R-:W-:Y:S01]  /*0c80*/  ISETP.NE.AND P0, PT, R10, 0x2, PT ;  /* 0x000000020a00780c */ /* 0x000fe20003f05270 */
[----:B------:R-:W-:Y:S01]  /*0c90*/  UIADD3 UR6, UR6, 0x7f, URZ ;  /* 0x0000007f06067890 */ /* 0x000fe2000fffe03f */
[----:B------:R-:W-:Y:S01]  /*0ca0*/  IMAD.U32 R10, RZ, RZ, UR12 ;  /* 0x0000000cff0a7e24 */ /* 0x000fe2000f8e00ff */
[----:B------:R-:W-:Y:S01]  /*0cb0*/  UMOV UR38, URZ ;  /* 0x0000003f00267c82 */ /* 0x000fe20008000000 */
[----:B------:R-:W-:Y:S01]  /*0cc0*/  UMOV UR39, URZ ;  /* 0x0000003f00277c82 */ /* 0x000fe20008000000 */
[----:B------:R-:W-:Y:S01]  /*0cd0*/  USHF.R.S32.HI UR7, URZ, 0x1f, UR6 ;  /* 0x0000001f3f077899 */ /* 0x000fe20008011406 */
[----:B------:R-:W-:-:S03]  /*0ce0*/  ULDC.64 UR8, c[0x0][0x650] ;  /* 0x0001940000087ab9 */ /* 0x000fc60000000a00 */
[----:B------:R-:W-:-:S04]  /*0cf0*/  ULEA.HI UR7, UR7, UR6, URZ, 0x7 ;  /* 0x0000000607077291 */ /* 0x000fc8000f8f383f */
[----:B------:R-:W-:Y:S01]  /*0d00*/  USHF.R.S32.HI UR40, URZ, 0x7, UR7 ;  /* 0x000000073f287899 */ /* 0x000fe20008011407 */
[----:B0-----:R-:W-:-:S13]  /*0d10*/  ISETP.NE.AND P1, PT, R2, 0x1, PT ;  /* 0x000000010200780c */ /* 0x001fda0003f25270 */
[----:B------:R-:W0:Y:S01]  /*0d20*/  @P1 LDC R17, c[0x0][0x10] ;  /* 0x00000400ff111b82 */ /* 0x000e220000000800 */
[----:B------:R-:W-:Y:S02]  /*0d30*/  @P1 IMAD.MOV.U32 R7, RZ, RZ, RZ ;  /* 0x000000ffff071224 */ /* 0x000fe400078e00ff */
[----:B------:R-:W-:-:S05]  /*0d40*/  @P1 IMAD.MOV.U32 R11, RZ, RZ, RZ ;  /* 0x000000ffff0b1224 */ /* 0x000fca00078e00ff */
[----:B------:R-:W1:Y:S01]  /*0d50*/  @!P1 LDC R3, c[0x0][0xc] ;  /* 0x00000300ff039b82 */ /* 0x000e620000000800 */
[----:B------:R-:W-:Y:S01]  /*0d60*/  ULDC UR4, c[0x0][0xc] ;  /* 0x0000030000047ab9 */ /* 0x000fe20000000800 */
[----:B------:R-:W-:Y:S02]  /*0d70*/  ULDC UR5, c[0x0][0x10] ;  /* 0x0000040000057ab9 */ /* 0x000fe40000000800 */
[----:B------:R-:W-:-:S04]  /*0d80*/  UIMAD.WIDE.U32 UR4, UR4, UR5, URZ ;  /* 0x00000005040472a5 */ /* 0x000fc8000f8e003f */
[----:B------:R-:W2:Y:S01]  /*0d90*/  LDC R0, c[0x0][0x14] ;  /* 0x00000500ff007b82 */ /* 0x000ea20000000800 */
[----:B0-----:R-:W-:-:S04]  /*0da0*/  @P1 IMAD.WIDE.U32 R16, R17, UR12, R6 ;  /* 0x0000000c11101c25 */ /* 0x001fc8000f8e0006 */
[----:B------:R-:W-:Y:S02]  /*0db0*/  @P1 IMAD.IADD R17, R17, 0x1, R11 ;  /* 0x0000000111111824 */ /* 0x000fe400078e020b */
[----:B------:R-:W-:Y:S02]  /*0dc0*/  IMAD.MOV.U32 R11, RZ, RZ, RZ ;  /* 0x000000ffff0b7224 */ /* 0x000fe400078e00ff */
[----:B-1----:R-:W-:-:S04]  /*0dd0*/  @!P1 IMAD.WIDE.U32 R10, R6, R3, R10 ;  /* 0x00000003060a9225 */ /* 0x002fc800078e000a */
[----:B------:R-:W-:Y:S02]  /*0de0*/  @!P1 IMAD.MOV.U32 R16, RZ, RZ, R10 ;  /* 0x000000ffff109224 */ /* 0x000fe400078e000a */
[----:B--2---:R-:W-:-:S04]  /*0df0*/  IMAD.WIDE.U32 R12, R0, UR4, RZ ;  /* 0x00000004000c7c25 */ /* 0x004fc8000f8e00ff */
[----:B------:R-:W-:Y:S01]  /*0e00*/  IMAD R3, R0, UR5, RZ ;  /* 0x0000000500037c24 */ /* 0x000fe2000f8e02ff */
[----:B------:R0:W-:Y:S01]  /*0e10*/  STL.64 [R1], R12 ;  /* 0x0000000c01007387 */ /* 0x0001e20000100a00 */
[----:B------:R-:W-:Y:S02]  /*0e20*/  @!P1 IMAD.MOV.U32 R17, RZ, RZ, R11 ;  /* 0x000000ffff119224 */ /* 0x000fe400078e000b */
[----:B------:R-:W-:Y:S01]  /*0e30*/  IMAD.IADD R0, R13, 0x1, R3 ;  /* 0x000000010d007824 */ /* 0x000fe200078e0203 */
[----:B------:R-:W-:Y:S06]  /*0e40*/  @P0 BRA `(.L_x_11) ;  /* 0x0000000000280947 */ /* 0x000fec0003800000 */
[----:B------:R-:W-:Y:S01]  /*0e50*/  UIMAD.WIDE.U32 UR4, UR40, 0x24924925, URZ ;  /* 0x24924925280478a5 */ /* 0x000fe2000f8e003f */
[----:B------:R-:W-:Y:S01]  /*0e60*/  IADD3 R16, P0, R16, R12, RZ ;  /* 0x0000000c10107210 */ /* 0x000fe20007f1e0ff */
[----:B------:R-:W-:Y:S02]  /*0e70*/  UISETP.GE.U32.AND UP0, UPT, UR40, 0x7, UPT ;  /* 0x000000072800788c */ /* 0x000fe4000bf06070 */
[----:B------:R-:W-:Y:S02]  /*0e80*/  UIADD3 UR4, -UR5, UR40, URZ ;  /* 0x0000002805047290 */ /* 0x000fe4000fffe13f */
[----:B------:R-:W-:Y:S01]  /*0e90*/  IMAD.X R17, R0, 0x1, R17, P0 ;  /* 0x0000000100117824 */ /* 0x000fe200000e0611 */
[----:B------:R-:W-:Y:S01]  /*0ea0*/  UMOV UR39, URZ ;  /* 0x0000003f00277c82 */ /* 0x000fe20008000000 */
[----:B------:R-:W-:-:S04]  /*0eb0*/  ULEA.HI UR4, UR4, UR5, URZ, 0x1f ;  /* 0x0000000504047291 */ /* 0x000fc8000f8ff83f */
[----:B------:R-:W-:-:S04]  /*0ec0*/  USHF.R.U32.HI UR4, URZ, 0x2, UR4 ;  /* 0x000000023f047899 */ /* 0x000fc80008011604 */
[----:B------:R-:W-:Y:S02]  /*0ed0*/  @UP0 ULOP3.LUT UR39, UR4, 0x1, URZ, 0xc0, !UPT ;  /* 0x0000000104270892 */ /* 0x000fe4000f8ec03f */
[----:B------:R-:W-:-:S12]  /*0ee0*/  UIMAD UR38, UR4, -0x7, UR40 ;  /* 0xfffffff9042678a4 */ /* 0x000fd8000f8e0228 */
.L_x_11:
[----:B------:R-:W-:Y:S01]  /*0ef0*/  ISETP.GE.U32.AND P0, PT, R16, UR8, PT ;  /* 0x0000000810007c0c */ /* 0x000fe2000bf06070 */
[----:B------:R-:W-:Y:S01]  /*0f00*/  IMAD.MOV.U32 R22, RZ, RZ, -0x1 ;  /* 0xffffffffff167424 */ /* 0x000fe200078e00ff */
[----:B------:R-:W-:Y:S01]  /*0f10*/  PRMT R3, RZ, 0x7610, R3 ;  /* 0x00007610ff037816 */ /* 0x000fe20000000003 */
[----:B------:R-:W-:Y:S01]  /*0f20*/  IMAD.MOV.U32 R18, RZ, RZ, -0x1 ;  /* 0xffffffffff127424 */ /* 0x000fe200078e00ff */
[----:B------:R-:W-:Y:S01]  /*0f30*/  ISETP.GE.U32.AND.EX P0, PT, R17, UR9, PT, P0 ;  /* 0x0000000911007c0c */ /* 0x000fe2000bf06100 */
[----:B------:R-:W-:-:S12]  /*0f40*/  IMAD.MOV.U32 R19, RZ, RZ, -0x1 ;  /* 0xffffffffff137424 */ /* 0x000fd800078e00ff */
[----:B------:R-:W-:Y:S05]  /*0f50*/  @P0 BRA `(.L_x_12) ;  /* 0x0000000400280947 */ /* 0x000fea0003800000 */
[----:B------:R-:W1:Y:S01]  /*0f60*/  LDC.64 R26, c[0x0][0x628] ;  /* 0x00018a00ff1a7b82 */ /* 0x000e620000000a00 */
[----:B------:R-:W-:Y:S02]  /*0f70*/  IMAD.MOV.U32 R10, RZ, RZ, R16 ;  /* 0x000000ffff0a7224 */ /* 0x000fe400078e0010 */
[----:B------:R-:W-:-:S05]  /*0f80*/  IMAD.MOV.U32 R11, RZ, RZ, R17 ;  /* 0x000000ffff0b7224 */ /* 0x000fca00078e0011 */
[----:B------:R-:W2:Y:S08]  /*0f90*/  LDC R18, c[0x0][0x630] ;  /* 0x00018c00ff127b82 */ /* 0x000eb00000000800 */
[----:B------:R-:W3:Y:S01]  /*0fa0*/  LDC.64 R28, c[0x0][0x620] ;  /* 0x00018800ff1c7b82 */ /* 0x000ee20000000a00 */
[----:B-1----:R-:W-:-:S04]  /*0fb0*/  ISETP.NE.U32.AND P0, PT, R26, RZ, PT ;  /* 0x000000ff1a00720c */ /* 0x002fc80003f05070 */
[----:B------:R-:W-:-:S13]  /*0fc0*/  ISETP.NE.AND.EX P0, PT, R27, RZ, PT, P0 ;  /* 0x000000ff1b00720c */ /* 0x000fda0003f05300 */
[----:B--23--:R-:W-:Y:S05]  /*0fd0*/  @!P0 BRA `(.L_x_13) ;  /* 0x0000000000288947 */ /* 0x00cfea0003800000 */
[----:B------:R-:W1:Y:S02]  /*0fe0*/  LDC R3, c[0x0][0x634] ;  /* 0x00018d00ff037b82 */ /* 0x000e640000000800 */
[----:B-1----:R-:W-:-:S05]  /*0ff0*/  IADD3 R3, P0, R16, R3, RZ ;  /* 0x0000000310037210 */ /* 0x002fca0007f1e0ff */
[----:B------:R-:W-:-:S04]  /*1000*/  IMAD.X R19, RZ, RZ, R17, P0 ;  /* 0x000000ffff137224 */ /* 0x000fc800000e0611 */
[----:B------:R-:W-:-:S04]  /*1010*/  IMAD.WIDE.U32 R10, R19, R26, RZ ;  /* 0x0000001a130a7225 */ /* 0x000fc800078e00ff */
[----:B0-----:R-:W-:-:S04]  /*1020*/  IMAD.WIDE.U32 R12, P0, R3, R27, R10 ;  /* 0x0000001b030c7225 */ /* 0x001fc8000780000a */
[----:B------:R-:W-:-:S04]  /*1030*/  IMAD.WIDE.U32 R10, R3, R26, RZ ;  /* 0x0000001a030a7225 */ /* 0x000fc800078e00ff */
[----:B------:R-:W-:Y:S01]  /*1040*/  IMAD.X R15, RZ, RZ, RZ, P0 ;  /* 0x000000ffff0f7224 */ /* 0x000fe200000e06ff */
[----:B------:R-:W-:Y:S01]  /*1050*/  IADD3 RZ, P0, R11, R12, RZ ;  /* 0x0000000c0bff7210 */ /* 0x000fe20007f1e0ff */
[----:B------:R-:W-:-:S04]  /*1060*/  IMAD.MOV.U32 R14, RZ, RZ, R13 ;  /* 0x000000ffff0e7224 */ /* 0x000fc800078e000d */
[----:B------:R-:W-:-:S08]  /*1070*/  IMAD.WIDE.U32.X R10, R19, R27, R14, P0 ;  /* 0x0000001b130a7225 */ /* 0x000fd000000e040e */
.L_x_13:
[----:B------:R-:W1:Y:S01]  /*1080*/  LDC.64 R32, c[0x0][0x640] ;  /* 0x00019000ff207b82 */ /* 0x000e620000000a00 */
[-CC-:B------:R-:W-:Y:S02]  /*1090*/  SHF.R.U64 R30, R10, R18.reuse, R11.reuse ;  /* 0x000000120a1e7219 */ /* 0x180fe4000000120b */
[----:B------:R-:W-:Y:S02]  /*10a0*/  SHF.R.U32.HI R3, RZ, R18, R11 ;  /* 0x00000012ff037219 */ /* 0x000fe4000001160b */
[----:B0-----:R-:W-:-:S03]  /*10b0*/  IADD3 R13, P0, RZ, -R30, RZ ;  /* 0x8000001eff0d7210 */ /* 0x001fc60007f1e0ff */
[----:B------:R-:W0:Y:S02]  /*10c0*/  LDC R14, c[0x0][0x618] ;  /* 0x00018600ff0e7b82 */ /* 0x000e240000000800 */
[----:B------:R-:W-:Y:S02]  /*10d0*/  IMAD.X R3, RZ, RZ, ~R3, P0 ;  /* 0x000000ffff037224 */ /* 0x000fe400000e0e03 */
[----:B------:R-:W-:-:S04]  /*10e0*/  IMAD.WIDE.U32 R10, R13, R28, R16 ;  /* 0x0000001c0d0a7225 */ /* 0x000fc800078e0010 */
[----:B------:R-:W2:Y:S01]  /*10f0*/  LDC R15, c[0x0][0x608] ;  /* 0x00018200ff0f7b82 */ /* 0x000ea20000000800 */
[----:B------:R-:W-:Y:S02]  /*1100*/  IMAD R12, R3, R28, RZ ;  /* 0x0000001c030c7224 */ /* 0x000fe400078e02ff */
[----:B------:R-:W-:Y:S02]  /*1110*/  IMAD.MOV.U32 R28, RZ, RZ, 0x1 ;  /* 0x00000001ff1c7424 */ /* 0x000fe400078e00ff */
[----:B------:R-:W-:Y:S02]  /*1120*/  IMAD R3, R13, R29, R12 ;  /* 0x0000001d0d037224 */ /* 0x000fe400078e020c */
[----:B------:R-:W-:Y:S01]  /*1130*/  IMAD.MOV.U32 R12, RZ, RZ, -0x1 ;  /* 0xffffffffff0c7424 */ /* 0x000fe200078e00ff */
[----:B------:R-:W3:Y:S01]  /*1140*/  LDC R31, c[0x0][0x658] ;  /* 0x00019600ff1f7b82 */ /* 0x000ee20000000800 */
[----:B------:R-:W-:Y:S01]  /*1150*/  IMAD.IADD R3, R11, 0x1, R3 ;  /* 0x000000010b037824 */ /* 0x000fe200078e0203 */
[----:B-1----:R-:W-:-:S04]  /*1160*/  ISETP.NE.U32.AND P0, PT, R32, RZ, PT ;  /* 0x000000ff2000720c */ /* 0x002fc80003f05070 */
[----:B------:R-:W-:Y:S02]  /*1170*/  ISETP.NE.AND.EX P0, PT, R33, RZ, PT, P0 ;  /* 0x000000ff2100720c */ /* 0x000fe40003f05300 */
[----:B------:R-:W1:Y:S01]  /*1180*/  LDC R24, c[0x0][0x600] ;  /* 0x00018000ff187b82 */ /* 0x000e620000000800 */
[-CC-:B0-----:R-:W-:Y:S02]  /*1190*/  SHF.R.U64 R27, R10, R14.reuse, R3.reuse ;  /* 0x0000000e0a1b7219 */ /* 0x181fe40000001203 */
[----:B------:R-:W-:-:S05]  /*11a0*/  SHF.R.U32.HI R10, RZ, R14, R3 ;  /* 0x0000000eff0a7219 */ /* 0x000fca0000011603 */
[----:B------:R-:W0:Y:S01]  /*11b0*/  LDC R22, c[0x0][0x648] ;  /* 0x00019200ff167b82 */ /* 0x000e220000000800 */
[-CC-:B--2---:R-:W-:Y:S02]  /*11c0*/  SHF.R.U64 R35, R27, R15.reuse, R10.reuse ;  /* 0x0000000f1b237219 */ /* 0x184fe4000000120a */
[----:B------:R-:W-:-:S05]  /*11d0*/  SHF.R.U32.HI R10, RZ, R15, R10 ;  /* 0x0000000fff0a7219 */ /* 0x000fca000001160a */
[----:B------:R-:W2:Y:S01]  /*11e0*/  LDC R26, c[0x0][0x638] ;  /* 0x00018e00ff1a7b82 */ /* 0x000ea20000000800 */
[-CC-:B---3--:R-:W-:Y:S02]  /*11f0*/  SHF.R.U64 R34, R35, R31.reuse, R10.reuse ;  /* 0x0000001f23227219 */ /* 0x188fe4000000120a */
[-C--:B------:R-:W-:Y:S02]  /*1200*/  SHF.L.U32 R3, R12, R31.reuse, RZ ;  /* 0x0000001f0c037219 */ /* 0x080fe400000006ff */
[----:B------:R-:W-:Y:S01]  /*1210*/  SHF.R.U32.HI R11, RZ, R31, R10 ;  /* 0x0000001fff0b7219 */ /* 0x000fe2000001160a */
[----:B------:R-:W-:Y:S01]  /*1220*/  IMAD.MOV.U32 R10, RZ, RZ, R34 ;  /* 0x000000ffff0a7224 */ /* 0x000fe200078e0022 */
[----:B------:R-:W-:Y:S01]  /*1230*/  LOP3.LUT R18, RZ, R3, RZ, 0x33, !PT ;  /* 0x00000003ff127212 */ /* 0x000fe200078e33ff */
[----:B------:R-:W3:Y:S01]  /*1240*/  LDC R29, c[0x0][0x610] ;  /* 0x00018400ff1d7b82 */ /* 0x000ee20000000800 */
[----:B------:R-:W-:Y:S05]  /*1250*/  @!P0 BRA `(.L_x_14) ;  /* 0x0000000000288947 */ /* 0x000fea0003800000 */
[----:B------:R-:W4:Y:S02]  /*1260*/  LDC R3, c[0x0][0x64c] ;  /* 0x00019300ff037b82 */ /* 0x000f240000000800 */
[----:B----4-:R-:W-:-:S05]  /*1270*/  IADD3 R3, P0, R34, R3, RZ ;  /* 0x0000000322037210 */ /* 0x010fca0007f1e0ff */
[----:B------:R-:W-:-:S04]  /*1280*/  IMAD.X R19, RZ, RZ, R11, P0 ;  /* 0x000000ffff137224 */ /* 0x000fc800000e060b */
[----:B------:R-:W-:-:S04]  /*1290*/  IMAD.WIDE.U32 R10, R19, R32, RZ ;  /* 0x00000020130a7225 */ /* 0x000fc800078e00ff */
[----:B------:R-:W-:-:S04]  /*12a0*/  IMAD.WIDE.U32 R12, P0, R3, R33, R10 ;  /* 0x00000021030c7225 */ /* 0x000fc8000780000a */
[----:B------:R-:W-:-:S04]  /*12b0*/  IMAD.WIDE.U32 R10, R3, R32, RZ ;  /* 0x00000020030a7225 */ /* 0x000fc800078e00ff */
[----:B------:R-:W-:Y:S01]  /*12c0*/  IMAD.X R15, RZ, RZ, RZ, P0 ;  /* 0x000000ffff0f7224 */ /* 0x000fe200000e06ff */
[----:B------:R-:W-:Y:S01]  /*12d0*/  IADD3 RZ, P0, R11, R12, RZ ;  /* 0x0000000c0bff7210 */ /* 0x000fe20007f1e0ff */
[----:B------:R-:W-:-:S04]  /*12e0*/  IMAD.MOV.U32 R14, RZ, RZ, R13 ;  /* 0x000000ffff0e7224 */ /* 0x000fc800078e000d */
[----:B------:R-:W-:-:S08]  /*12f0*/  IMAD.WIDE.U32.X R10, R19, R33, R14, P0 ;  /* 0x00000021130a7225 */ /* 0x000fd000000e040e */
.L_x_14:
[----:B0-----:R-:W-:Y:S01]  /*1300*/  SHF.R.U64 R7, R10, R22, R11 ;  /* 0x000000160a077219 */ /* 0x001fe2000000120b */
[----:B-1----:R-:W-:Y:S01]  /*1310*/  VIADD R10, R24, 0xffffffff ;  /* 0xffffffff180a7836 */ /* 0x002fe20000000000 */
[----:B------:R-:W-:Y:S01]  /*1320*/  SHF.L.U32 R3, R28, R31, RZ ;  /* 0x0000001f1c037219 */ /* 0x000fe200000006ff */
[----:B------:R-:W-:Y:S01]  /*1330*/  @P1 IMAD R21, R25, R20, R6 ;  /* 0x0000001419151224 */ /* 0x000fe200078e0206 */
[----:B------:R-:W-:Y:S01]  /*1340*/  LOP3.LUT R18, R35, R18, RZ, 0xc0, !PT ;  /* 0x0000001223127212 */ /* 0x000fe200078ec0ff */
[----:B------:R-:W-:Y:S02]  /*1350*/  IMAD.MOV R11, RZ, RZ, -R7 ;  /* 0x000000ffff0b7224 */ /* 0x000fe400078e0a07 */
[----:B------:R-:W-:Y:S02]  /*1360*/  IMAD.MOV.U32 R6, RZ, RZ, 0x1 ;  /* 0x00000001ff067424 */ /* 0x000fe400078e00ff */
[----:B------:R-:W-:Y:S01]  /*1370*/  IMAD R18, R3, R7, R18 ;  /* 0x0000000703127224 */ /* 0x000fe200078e0212 */
[----:B------:R-:W-:Y:S01]  /*1380*/  LOP3.LUT R7, R27, R10, RZ, 0xc0, !PT ;  /* 0x0000000a1b077212 */ /* 0x000fe200078ec0ff */
[----:B--2---:R-:W-:-:S02]  /*1390*/  IMAD R3, R11, R26, R34 ;  /* 0x0000001a0b037224 */ /* 0x004fc400078e0222 */
[----:B---3--:R-:W-:Y:S02]  /*13a0*/  IMAD R22, R18, R29, R21 ;  /* 0x0000001d12167224 */ /* 0x008fe400078e0215 */
[----:B------:R-:W-:Y:S01]  /*13b0*/  IMAD R7, R3, R24, R7 ;  /* 0x0000001803077224 */ /* 0x000fe200078e0207 */
[----:B------:R-:W-:Y:S01]  /*13c0*/  PRMT R3, R6, 0x7610, R3 ;  /* 0x0000761006037816 */ /* 0x000fe20000000003 */
[----:B------:R-:W-:-:S03]  /*13d0*/  IMAD.MOV.U32 R19, RZ, RZ, R30 ;  /* 0x000000ffff137224 */ /* 0x000fc600078e001e */
[----:B------:R-:W-:Y:S02]  /*13e0*/  SEL R18, R7, R22, !P1 ;  /* 0x0000001607127207 */ /* 0x000fe40004800000 */
[----:B------:R-:W-:-:S07]  /*13f0*/  SEL R22, R22, R7, !P1 ;  /* 0x0000000716167207 */ /* 0x000fce0004800000 */
.L_x_12:
[----:B------:R-:W-:Y:S05]  /*1400*/  @!P2 BRA `(.L_x_15) ;  /* 0x00000000000ca947 */ /* 0x000fea0003800000 */
[----:B------:R-:W-:Y:S01]  /*1410*/  UCGABAR_WAIT ;  /* 0x0000000000007dc7 */ /* 0x000fe20008000000 */
[----:B------:R-:W-:Y:S01]  /*1420*/  CCTL.IVALL ;  /* 0x00000000ff00798f */ /* 0x000fe20002000000 */
[----:B------:R-:W-:Y:S05]  /*1430*/  BRA `(.L_x_16) ;  /* 0x0000000000047947 */ /* 0x000fea0003800000 */
.L_x_15:
[----:B------:R-:W-:Y:S06]  /*1440*/  BAR.SYNC.DEFER_BLOCKING 0x0 ;  /* 0x0000000000007b1d */ /* 0x000fec0000010000 */
.L_x_16:
[----:B------:R-:W-:Y:S05]  /*1450*/  @!P4 BRA `(.L_x_17) ;  /* 0x0000003800f8c947 */ /* 0x000fea0003800000 */
[----:B------:R-:W-:-:S13]  /*1460*/  ISETP.GT.U32.AND P0, PT, R36, 0x1, PT ;  /* 0x000000012400780c */ /* 0x000fda0003f04070 */
[----:B------:R-:W-:Y:S05]  /*1470*/  @P0 EXIT ;  /* 0x000000000000094d */ /* 0x000fea0003800000 */
.L_x_18:
[----:B------:R-:W-:-:S08]  /*1480*/  NOP ;  /* 0x0000000000007918 */ /* 0x000fd00000000000 */
[----:B------:R-:W1:Y:S02]  /*1490*/  USETMAXREG.TRY_ALLOC.CTAPOOL UP0, 0xe8 ;  /* 0x000000e8000079c8 */ /* 0x000e640008000600 */
[----:B-1----:R-:W-:-:S13]  /*14a0*/  PLOP3.LUT P0, PT, PT, PT, UP0, 0x80, 0x0 ;  /* 0x000000000000781c */ /* 0x002fda0003f0f008 */
[----:B------:R-:W-:Y:S05]  /*14b0*/  @!P0 BRA `(.L_x_18) ;  /* 0xfffffffc00f08947 */ /* 0x000fea000383ffff */
[----:B------:R-:W-:-:S13]  /*14c0*/  LOP3.LUT P0, RZ, R3, 0xff, RZ, 0xc0, !PT ;  /* 0x000000ff03ff7812 */ /* 0x000fda000780c0ff */
[----:B------:R-:W-:Y:S05]  /*14d0*/  @!P0 EXIT ;  /* 0x000000000000894d */ /* 0x000fea0003800000 */
[----:B------:R-:W2:Y:S01]  /*14e0*/  LDL.64 R6, [R1] ;  /* 0x0000000001067983 */ /* 0x000ea20000100a00 */
[CC--:B------:R-:W-:Y:S01]  /*14f0*/  LEA.HI R3, R8.reuse, R5.reuse, RZ, 0x2 ;  /* 0x0000000508037211 */ /* 0x0c0fe200078f10ff */
[----:B------:R-:W1:Y:S01]  /*1500*/  S2UR UR4, SR_CgaCtaId ;  /* 0x00000000000479c3 */ /* 0x000e620000008800 */
[----:B------:R-:W-:Y:S01]  /*1510*/  LEA.HI R8, R8, R5, RZ, 0x5 ;  /* 0x0000000508087211 */ /* 0x000fe200078f28ff */
[----:B------:R-:W-:Y:S01]  /*1520*/  UMOV UR41, 0x400 ;  /* 0x0000040000297882 */ /* 0x000fe20000000000 */
[----:B------:R-:W-:Y:S01]  /*1530*/  LOP3.LUT R4, R3, 0xfffffffc, RZ, 0xc0, !PT ;  /* 0xfffffffc03047812 */ /* 0x000fe200078ec0ff */
[----:B------:R-:W-:Y:S01]  /*1540*/  UISETP.LT.AND UP0, UPT, UR40, 0x1, UPT ;  /* 0x000000012800788c */ /* 0x000fe2000bf01270 */
[--C-:B------:R-:W-:Y:S01]  /*1550*/  SHF.R.S32.HI R60, RZ, 0x2, R3.reuse ;  /* 0x00000002ff3c7819 */ /* 0x100fe20000011403 */
[----:B------:R-:W-:Y:S01]  /*1560*/  UIADD3 UR5, UR43, -0x1, URZ ;  /* 0xffffffff2b057890 */ /* 0x000fe2000fffe03f */
[----:B------:R-:W-:Y:S01]  /*1570*/  SHF.R.S32.HI R3, RZ, 0x1f, R3 ;  /* 0x0000001fff037819 */ /* 0x000fe20000011403 */
[----:B------:R-:W3:Y:S01]  /*1580*/  LDC R66, c[0x0][0x658] ;  /* 0x00019600ff427b82 */ /* 0x000ee20000000800 */
[----:B------:R-:W-:Y:S01]  /*1590*/  USEL UR42, UR40, 0x1, UP0 ;  /* 0x00000001282a7887 */ /* 0x000fe20008000000 */
[----:B------:R-:W-:Y:S01]  /*15a0*/  IMAD.IADD R4, R5, 0x1, -R4 ;  /* 0x0000000105047824 */ /* 0x000fe200078e0a04 */
[----:B------:R-:W-:Y:S01]  /*15b0*/  LEA.HI R3, R3, R60, RZ, 0x3 ;  /* 0x0000003c03037211 */ /* 0x000fe200078f18ff */
[----:B------:R-:W-:Y:S01]  /*15c0*/  UISETP.NE.AND UP0, UPT, UR5, URZ, UPT ;  /* 0x0000003f0500728c */ /* 0x000fe2000bf05270 */
[----:B------:R-:W-:Y:S01]  /*15d0*/  IMAD.MOV.U32 R5, RZ, RZ, 0x1 ;  /* 0x00000001ff057424 */ /* 0x000fe200078e00ff */
[----:B------:R-:W-:Y:S01]  /*15e0*/  ULDC UR8, c[0x0][0x284] ;  /* 0x0000a10000087ab9 */ /* 0x000fe20000000800 */
[----:B------:R-:W-:Y:S01]  /*15f0*/  LOP3.LUT R3, R3, 0xfffffff8, RZ, 0xc0, !PT ;  /* 0xfffffff803037812 */ /* 0x000fe200078ec0ff */
[----:B------:R-:W4:Y:S01]  /*1600*/  LDC.64 R64, c[0x0][0x5c8] ;  /* 0x00017200ff407b82 */ /* 0x000f220000000a00 */
[----:B------:R-:W-:Y:S01]  /*1610*/  USEL UR7, URZ, 0x1, UP0 ;  /* 0x000000013f077887 */ /* 0x000fe20008000000 */
[----:B------:R-:W-:Y:S01]  /*1620*/  IMAD.SHL.U32 R62, R4, 0x2, RZ ;  /* 0x00000002043e7824 */ /* 0x000fe200078e00ff */
[----:B------:R-:W-:Y:S01]  /*1630*/  LOP3.LUT R74, R23, 0x1, RZ, 0xfc, !PT ;  /* 0x00000001174a7812 */ /* 0x000fe200078efcff */
[----:B------:R-:W-:Y:S01]  /*1640*/  IMAD.IADD R60, R60, 0x1, -R3 ;  /* 0x000000013c3c7824 */ /* 0x000fe200078e0a03 */
[----:B------:R-:W-:Y:S01]  /*1650*/  SHF.R.S32.HI R3, RZ, 0x5, R8 ;  /* 0x00000005ff037819 */ /* 0x000fe20000011408 */
[----:B------:R-:W-:Y:S01]  /*1660*/  USHF.L.U32 UR47, UR40, 0x1, URZ ;  /* 0x00000001282f7899 */ /* 0x000fe2000800063f */
[----:B------:R-:W-:Y:S01]  /*1670*/  IMAD.U32 R75, RZ, RZ, UR7 ;  /* 0x00000007ff4b7e24 */ /* 0x000fe2000f8e00ff */
[----:B------:R-:W0:Y:S01]  /*1680*/  LDC R67, c[0x0][0x288] ;  /* 0x0000a200ff437b82 */ /* 0x000e220000000800 */
[--C-:B------:R-:W-:Y:S01]  /*1690*/  SHF.R.S32.HI R61, RZ, 0x1f, R60.reuse ;  /* 0x0000001fff3d7819 */ /* 0x100fe2000001143c */
[----:B-1----:R-:W-:Y:S01]  /*16a0*/  ULEA UR41, UR4, UR41, 0x18 ;  /* 0x0000002904297291 */ /* 0x002fe2000f8ec03f */
[C---:B------:R-:W-:Y:S01]  /*16b0*/  IMAD R71, R3.reuse, -0x10, -R60 ;  /* 0xfffffff003477824 */ /* 0x040fe200078e0a3c */
[----:B------:R-:W-:Y:S01]  /*16c0*/  USHF.L.U32 UR4, UR5, 0x3, URZ ;  /* 0x0000000305047899 */ /* 0x000fe2000800063f */
[----:B------:R-:W-:Y:S01]  /*16d0*/  SHF.R.S32.HI R63, RZ, 0x1f, R62 ;  /* 0x0000001fff3f7819 */ /* 0x000fe2000001143e */
[----:B------:R-:W-:Y:S01]  /*16e0*/  IMAD.WIDE R60, R3, 0x10, R60 ;  /* 0x00000010033c7825 */ /* 0x000fe200078e023c */
[----:B------:R-:W-:Y:S01]  /*16f0*/  UIADD3 UR5, UR41, 0x180, URZ ;  /* 0x0000018029057890 */ /* 0x000fe2000fffe03f */
[----:B------:R-:W1:Y:S01]  /*1700*/  LDC R69, c[0x0][0x600] ;  /* 0x00018000ff457b82 */ /* 0x000e620000000800 */
[----:B------:R-:W-:Y:S01]  /*1710*/  UIADD3 UR6, UR41, 0x1c180, URZ ;  /* 0x0001c18029067890 */ /* 0x000fe2000fffe03f */
[----:B------:R-:W-:Y:S01]  /*1720*/  IMAD.MOV.U32 R3, RZ, RZ, -0x1 ;  /* 0xffffffffff037424 */ /* 0x000fe200078e00ff */
[----:B------:R-:W-:Y:S01]  /*1730*/  USHF.R.U32.HI UR5, URZ, 0x4, UR5 ;  /* 0x000000043f057899 */ /* 0x000fe20008011605 */
[----:B------:R-:W-:Y:S01]  /*1740*/  VIADD R71, R71, UR8 ;  /* 0x0000000847477c36 */ /* 0x000fe20008000000 */
[----:B------:R-:W-:-:S02]  /*1750*/  USHF.R.U32.HI UR6, URZ, 0x4, UR6 ;  /* 0x000000043f067899 */ /* 0x000fc40008011606 */
[-C--:B---3--:R-:W-:Y:S01]  /*1760*/  SHF.L.U32 R3, R3, R66.reuse, RZ ;  /* 0x0000004203037219 */ /* 0x088fe200000006ff */
[----:B------:R-:W-:Y:S01]  /*1770*/  UIADD3 UR48, UR41, 0x80, URZ ;  /* 0x0000008029307890 */ /* 0x000fe2000fffe03f */
[C---:B----4-:R-:W-:Y:S01]  /*1780*/  SHF.L.U64.HI R65, R64.reuse, 0x3, R65 ;  /* 0x0000000340417819 */ /* 0x050fe20000010241 */
[----:B------:R-:W-:Y:S01]  /*1790*/  ULOP3.LUT UR4, UR4, 0x8, URZ, 0xc0, !UPT ;  /* 0x0000000804047892 */ /* 0x000fe2000f8ec03f */
[----:B------:R-:W-:Y:S01]  /*17a0*/  SHF.L.U32 R66, R5, R66, RZ ;  /* 0x0000004205427219 */ /* 0x000fe200000006ff */
[----:B------:R-:W-:Y:S01]  /*17b0*/  ULOP3.LUT UR5, UR5, 0x3fff, URZ, 0xc0, !UPT ;  /* 0x00003fff05057892 */ /* 0x000fe2000f8ec03f */
[----:B------:R-:W-:Y:S01]  /*17c0*/  IMAD.SHL.U32 R64, R64, 0x8, RZ ;  /* 0x0000000840407824 */ /* 0x000fe200078e00ff */
[----:B------:R-:W-:Y:S01]  /*17d0*/  ULOP3.LUT UR6, UR6, 0x3fff, URZ, 0xc0, !UPT ;  /* 0x00003fff06067892 */ /* 0x000fe2000f8ec03f */
[----:B------:R-:W-:Y:S01]  /*17e0*/  LOP3.LUT R70, RZ, R3, RZ, 0x33, !PT ;  /* 0x00000003ff467212 */ /* 0x000fe200078e33ff */
[----:B0-----:R-:W-:Y:S01]  /*17f0*/  IMAD R67, R4, -0x2, R67 ;  /* 0xfffffffe04437824 */ /* 0x001fe200078e0243 */
[----:B------:R-:W-:-:S02]  /*1800*/  UIADD3 UR42, -UR42, UR40, URZ ;  /* 0x000000282a2a7290 */ /* 0x000fc4000fffe13f */
[----:B------:R-:W-:Y:S02]  /*1810*/  ULEA UR43, UR43, UR48, 0x3 ;  /* 0x000000302b2b7291 */ /* 0x000fe4000f8e183f */
[----:B------:R-:W-:Y:S02]  /*1820*/  ULOP3.LUT UR49, UR4, 0x8, URZ, 0x3c, !UPT ;  /* 0x0000000804317892 */ /* 0x000fe4000f8e3c3f */
[----:B------:R-:W-:Y:S01]  /*1830*/  ULOP3.LUT UR44, UR4, 0x18, URZ, 0x3c, !UPT ;  /* 0x00000018042c7892 */ /* 0x000fe2000f8e3c3f */
[----:B-1----:R-:W-:Y:S01]  /*1840*/  VIADD R69, R69, 0xffffffff ;  /* 0xffffffff45457836 */ /* 0x002fe20000000000 */
[----:B------:R-:W-:Y:S02]  /*1850*/  ULOP3.LUT UR45, UR5, 0x10000, URZ, 0xfc, !UPT ;  /* 0x00010000052d7892 */ /* 0x000fe4000f8efc3f */
[----:B------:R-:W-:Y:S01]  /*1860*/  ULOP3.LUT UR46, UR6, 0x10000, URZ, 0xfc, !UPT ;  /* 0x00010000062e7892 */ /* 0x000fe2000f8efc3f */
[----:B--2---:R-:W-:-:S11]  /*1870*/  SHF.L.U64.HI R68, R6, 0x1, R0 ;  /* 0x0000000106447819 */ /* 0x004fd60000010200 */
.L_x_104:
[----:B------:R-:W-:-:S04]  /*1880*/  SHF.L.U32 R0, R75, 0x1f, RZ ;  /* 0x0000001f4b007819 */ /* 0x000fc800000006ff */
[----:B------:R-:W0:Y:S02]  /*1890*/  SYNCS.PHASECHK.TRANS64.TRYWAIT P0, [UR43+-0x8], R0 ;  /* 0xfffff800ff0075a7 */ /* 0x000e24000800016b */
[----:B01-345:R-:W-:Y:S05]  /*18a0*/  @!P0 BRA `(.L_x_19) ;  /* 0x0000004800c88947 */ /* 0x03bfea0003800000 */
.L_x_129:
[----:B------:R-:W-:Y:S02]  /*18b0*/  ULDC UR4, c[0x0][0x28c] ;  /* 0x0000a30000047ab9 */ /* 0x000fe40000000800 */
[----:B------:R-:W-:-:S13]  /*18c0*/  ISETP.LT.AND P0, PT, RZ, UR4, PT ;  /* 0x00000004ff007c0c */ /* 0x000fda000bf01270 */
[----:B------:R-:W-:Y:S05]  /*18d0*/  @P0 BRA `(.L_x_20) ;  /* 0x0000000000400947 */ /* 0x000fea0003800000 */
[----:B0-----:R-:W-:Y:S01]  /*18e0*/  MOV R0, 0x0 ;  /* 0x0000000000007802 */ /* 0x001fe20000000f00 */
[----:B------:R-:W-:Y:S01]  /*18f0*/  ULDC.64 UR4, c[0x4][0x68] ;  /* 0x01001a0000047ab9 */ /* 0x000fe20000000a00 */
[----:B------:R-:W-:Y:S01]  /*1900*/  ULDC.64 UR6, c[0x4][0x8] ;  /* 0x0100020000067ab9 */ /* 0x000fe20000000a00 */
[----:B------:R-:W-:Y:S01]  /*1910*/  IMAD.U32 R4, RZ, RZ, UR4 ;  /* 0x00000004ff047e24 */ /* 0x000fe2000f8e00ff */
[----:B------:R0:W1:Y:S01]  /*1920*/  LDC.64 R14, c[0x4][R0] ;  /* 0x01000000000e7b82 */ /* 0x0000620000000a00 */
[----:B------:R-:W-:Y:S01]  /*1930*/  IMAD.U32 R5, RZ, RZ, UR5 ;  /* 0x00000005ff057e24 */ /* 0x000fe2000f8e00ff */
[----:B------:R-:W-:Y:S01]  /*1940*/  ULDC.64 UR4, c[0x4][0x70] ;  /* 0x01001c0000047ab9 */ /* 0x000fe20000000a00 */
[----:B------:R-:W-:Y:S02]  /*1950*/  IMAD.U32 R10, RZ, RZ, UR6 ;  /* 0x00000006ff0a7e24 */ /* 0x000fe4000f8e00ff */
[----:B------:R-:W-:Y:S02]  /*1960*/  IMAD.U32 R6, RZ, RZ, UR4 ;  /* 0x00000004ff067e24 */ /* 0x000fe4000f8e00ff */
[----:B------:R-:W-:-:S02]  /*1970*/  IMAD.U32 R7, RZ, RZ, UR5 ;  /* 0x00000005ff077e24 */ /* 0x000fc4000f8e00ff */
[----:B------:R-:W-:Y:S02]  /*1980*/  IMAD.U32 R11, RZ, RZ, UR7 ;  /* 0x00000007ff0b7e24 */ /* 0x000fe4000f8e00ff */
[----:B------:R-:W-:Y:S02]  /*1990*/  IMAD.MOV.U32 R8, RZ, RZ, 0x1e1 ;  /* 0x000001e1ff087424 */ /* 0x000fe400078e00ff */
[----:B------:R-:W-:Y:S02]  /*19a0*/  IMAD.MOV.U32 R12, RZ, RZ, 0x1 ;  /* 0x00000001ff0c7424 */ /* 0x000fe400078e00ff */
[----:B0-----:R-:W-:-:S07]  /*19b0*/  IMAD.MOV.U32 R13, RZ, RZ, RZ ;  /* 0x000000ffff0d7224 */ /* 0x001fce00078e00ff */
[----:B------:R-:W-:-:S07]  /*19c0*/  LEPC R20, `(.L_x_20) ;  /* 0x000000001014794e */ /* 0x000fce0000000000 */
[----:B-1---5:R-:W-:Y:S05]  /*19d0*/  CALL.ABS.NOINC R14 ;  /* 0x000000000e007343 */ /* 0x022fea0003c00000 */
.L_x_20:
[----:B------:R-:W-:-:S13]  /*19e0*/  ISETP.NE.AND P0, PT, R74, 0x3, PT ;  /* 0x000000034a00780c */ /* 0x000fda0003f05270 */
[----:B------:R-:W-:Y:S05]  /*19f0*/  @!P0 BRA `(.L_x_21) ;  /* 0x0000000000048947 */ /* 0x000fea0003800000 */
[----:B------:R-:W-:Y:S01]  /*1a00*/  BPT.TRAP 0x1 ;  /* 0x000000040000795c */ /* 0x000fe20000300000 */
.L_x_21:
[----:B0-----:R-:W-:Y:S02]  /*1a10*/  IMAD.U32 R3, RZ, RZ, UR38 ;  /* 0x00000026ff037e24 */ /* 0x001fe4000f8e00ff */
[----:B------:R-:W-:-:S03]  /*1a20*/  IMAD.U32 R0, RZ, RZ, UR39 ;  /* 0x00000027ff007e24 */ /* 0x000fc6000f8e00ff */
[----:B------:R-:W-:Y:S02]  /*1a30*/  LEA R3, R3, UR41, 0x3 ;  /* 0x0000002903037c11 */ /* 0x000fe4000f8e18ff */
[----:B------:R-:W-:-:S04]  /*1a40*/  SHF.L.U32 R0, R0, 0x1f, RZ ;  /* 0x0000001f00007819 */ /* 0x000fc800000006ff */
[----:B------:R0:W1:Y:S01]  /*1a50*/  SYNCS.PHASECHK.TRANS64.TRYWAIT P1, [R3+URZ], R0 ;  /* 0x00000000030075a7 */ /* 0x000062000802017f */
[----:B------:R-:W-:Y:S05]  /*1a60*/  @!P0 BRA `(.L_x_22) ;  /* 0x0000000000048947 */ /* 0x000fea0003800000 */
[----:B------:R-:W-:Y:S01]  /*1a70*/  BPT.TRAP 0x1 ;  /* 0x000000040000795c */ /* 0x000fe20000300000 */
.L_x_22:
[----:B-1----:R-:W-:Y:S05]  /*1a80*/  @P1 BRA `(.L_x_23) ;  /* 0x0000000000081947 */ /* 0x002fea0003800000 */
[----:B------:R-:W1:Y:S02]  /*1a90*/  SYNCS.PHASECHK.TRANS64.TRYWAIT P1, [R3+URZ], R0 ;  /* 0x00000000030075a7 */ /* 0x000e64000802017f */
[----:B-1----:R-:W-:Y:S05]  /*1aa0*/  @!P1 BRA `(.L_x_24) ;  /* 0x0000004800609947 */ /* 0x002fea0003800000 */
.L_x_23:
[----:B------:R-:W-:Y:S05]  /*1ab0*/  WARPSYNC.ALL ;  /* 0x0000000000007948 */ /* 0x000fea0003800000 */
[----:B------:R-:W-:Y:S01]  /*1ac0*/  ULEA UR8, UR38, UR45, 0xa ;  /* 0x0000002d26087291 */ /* 0x000fe2000f8e503f */
[----:B------:R-:W-:Y:S01]  /*1ad0*/  WARPGROUP.ARRIVE ;  /* 0x00000000000079c5 */ /* 0x000fe20000000000 */
[----:B------:R-:W-:Y:S01]  /*1ae0*/  ULEA UR9, UR38, UR46, 0xa ;  /* 0x0000002e26097291 */ /* 0x000fe2000f8e503f */
[----:B01----:R-:W-:Y:S01]  /*1af0*/  IMAD.U32 R0, RZ, RZ, UR42 ;  /* 0x0000002aff007e24 */ /* 0x003fe2000f8e00ff */
[----:B------:R-:W-:Y:S01]  /*1b00*/  UMOV UR5, 0x40000040 ;  /* 0x4000004000057882 */ /* 0x000fe20000000000 */
[----:B------:R-:W-:-:S02]  /*1b10*/  UMOV UR7, 0x40000040 ;  /* 0x4000004000077882 */ /* 0x000fc40000000000 */
[----:B------:R-:W-:Y:S01]  /*1b20*/  UMOV UR4, UR8 ;  /* 0x0000000800047c82 */ /* 0x000fe20008000000 */
[----:B------:R-:W-:Y:S01]  /*1b30*/  ISETP.GE.AND P1, PT, R0, 0x1, PT ;  /* 0x000000010000780c */ /* 0x000fe20003f26270 */
[----:B------:R-:W-:Y:S02]  /*1b40*/  UMOV UR6, UR9 ;  /* 0x0000000900067c82 */ /* 0x000fe40008000000 */
[----:B------:R-:W-:Y:S01]  /*1b50*/  HGMMA.64x64x16.F32 R24, gdesc[UR4], RZ, !UPT, gsb0 ;  /* 0x00e00000041879f0 */ /* 0x000fe2000c0008ff */
[----:B------:R-:W-:Y:S02]  /*1b60*/  UIADD3 UR4, UR8, 0x2, URZ ;  /* 0x0000000208047890 */ /* 0x000fe4000fffe03f */
[----:B------:R-:W-:Y:S01]  /*1b70*/  UIADD3 UR6, UR9, 0x2, URZ ;  /* 0x0000000209067890 */ /* 0x000fe2000fffe03f */
[----:B------:R-:W-:Y:S01]  /*1b80*/  UMOV UR5, 0x40000040 ;  /* 0x4000004000057882 */ /* 0x000fe20000000000 */
[----:B------:R-:W-:Y:S01]  /*1b90*/  UMOV UR7, 0x40000040 ;  /* 0x4000004000077882 */ /* 0x000fe20000000000 */
[----:B------:R-:W-:-:S02]  /*1ba0*/  WARPGROUP.DEPBAR.LE gsb0, 0x0 ;  /* 0x00008000000079c5 */ /* 0x000fc40000010000 */
[----:B------:R-:W-:-:S06]  /*1bb0*/  WARPGROUP.ARRIVE ;  /* 0x00000000000079c5 */ /* 0x000fcc0000000000 */
[----:B------:R-:W-:Y:S01]  /*1bc0*/  HGMMA.64x64x16.F32 R24, gdesc[UR4], R24, gsb0 ;  /* 0x00e00000041879f0 */ /* 0x000fe20008000818 */
[----:B------:R-:W-:Y:S02]  /*1bd0*/  UIADD3 UR4, UR8, 0x4, URZ ;  /* 0x0000000408047890 */ /* 0x000fe4000fffe03f */
[----:B------:R-:W-:Y:S01]  /*1be0*/  UIADD3 UR6, UR9, 0x4, URZ ;  /* 0x0000000409067890 */ /* 0x000fe2000fffe03f */
[----:B------:R-:W-:Y:S01]  /*1bf0*/  UMOV UR5, 0x40000040 ;  /* 0x4000004000057882 */ /* 0x000fe20000000000 */
[----:B------:R-:W-:Y:S01]  /*1c00*/  UMOV UR7, 0x40000040 ;  /* 0x4000004000077882 */ /* 0x000fe20000000000 */
[----:B------:R-:W-:Y:S02]  /*1c10*/  WARPGROUP.DEPBAR.LE gsb0, 0x0 ;  /* 0x00008000000079c5 */ /* 0x000fe40000010000 */
        /* <DEDUP_REMOVED lines=36> */
[----:B------:R-:W-:Y:S03]  /*1e60*/  HGMMA.64x64x16.F32 R24, gdesc[UR4], R24, gsb0 ;  /* 0x00e00000041879f0 */ /* 0x000fe60008000818 */
[----:B------:R-:W-:Y:S02]  /*1e70*/  WARPGROUP.DEPBAR.LE gsb0, 0x0 ;  /* 0x00008000000079c5 */ /* 0x000fe40000010000 */
[----:B------:R-:W-:Y:S05]  /*1e80*/  @!P1 BRA `(.L_x_25) ;  /* 0x0000000400849947 */ /* 0x000fea0003800000 */
[----:B------:R-:W-:Y:S01]  /*1e90*/  UIADD3 UR8, UR38, 0x1, URZ ;  /* 0x0000000126087890 */ /* 0x000fe2000fffe03f */
[----:B------:R-:W-:Y:S02]  /*1ea0*/  IMAD.U32 R0, RZ, RZ, UR42 ;  /* 0x0000002aff007e24 */ /* 0x000fe4000f8e00ff */
[----:B------:R-:W-:Y:S01]  /*1eb0*/  IMAD.U32 R3, RZ, RZ, UR38 ;  /* 0x00000026ff037e24 */ /* 0x000fe2000f8e00ff */
[----:B------:R-:W-:-:S04]  /*1ec0*/  UISETP.NE.AND UP0, UPT, UR8, 0x7, UPT ;  /* 0x000000070800788c */ /* 0x000fc8000bf05270 */
[----:B------:R-:W-:Y:S02]  /*1ed0*/  USEL UR4, URZ, 0x1, UP0 ;  /* 0x000000013f047887 */ /* 0x000fe40008000000 */
[----:B------:R-:W-:Y:S02]  /*1ee0*/  USEL UR8, UR8, URZ, UP0 ;  /* 0x0000003f08087287 */ /* 0x000fe40008000000 */
[----:B------:R-:W-:-:S06]  /*1ef0*/  ULOP3.LUT UR4, UR39, UR4, URZ, 0x3c, !UPT ;  /* 0x0000000427047292 */ /* 0x000fcc000f8e3c3f */
[----:B------:R-:W-:-:S07]  /*1f00*/  IMAD.U32 R6, RZ, RZ, UR4 ;  /* 0x00000004ff067e24 */ /* 0x000fce000f8e00ff */
.L_x_32:
[----:B------:R-:W-:Y:S05]  /*1f10*/  @!P0 BRA `(.L_x_26) ;  /* 0x0000000000048947 */ /* 0x000fea0003800000 */
[----:B------:R-:W-:Y:S01]  /*1f20*/  BPT.TRAP 0x1 ;  /* 0x000000040000795c */ /* 0x000fe20000300000 */
.L_x_26:
[----:B------:R-:W-:Y:S01]  /*1f30*/  ULEA UR4, UR8, UR41, 0x3 ;  /* 0x0000002908047291 */ /* 0x000fe2000f8e183f */
[----:B------:R-:W-:-:S08]  /*1f40*/  SHF.L.U32 R4, R6, 0x1f, RZ ;  /* 0x0000001f06047819 */ /* 0x000fd000000006ff */
[----:B------:R0:W1:Y:S01]  /*1f50*/  SYNCS.PHASECHK.TRANS64.TRYWAIT P1, [UR4], R4 ;  /* 0x00000004ff0075a7 */ /* 0x0000620008020144 */
[----:B------:R-:W-:Y:S05]  /*1f60*/  @!P0 BRA `(.L_x_27) ;  /* 0x0000000000048947 */ /* 0x000fea0003800000 */
[----:B------:R-:W-:Y:S01]  /*1f70*/  BPT.TRAP 0x1 ;  /* 0x000000040000795c */ /* 0x000fe20000300000 */
.L_x_27:
[----:B-1----:R-:W-:Y:S05]  /*1f80*/  @P1 BRA `(.L_x_28) ;  /* 0x0000000000081947 */ /* 0x002fea0003800000 */
[----:B------:R-:W1:Y:S02]  /*1f90*/  SYNCS.PHASECHK.TRANS64.TRYWAIT P1, [UR4], R4 ;  /* 0x00000004ff0075a7 */ /* 0x000e640008020144 */
[----:B-1----:R-:W-:Y:S05]  /*1fa0*/  @!P1 BRA `(.L_x_29) ;  /* 0x0000004400349947 */ /* 0x002fea0003800000 */
.L_x_28:
[----:B------:R-:W-:Y:S01]  /*1fb0*/  ULEA UR9, UR8, UR45, 0xa ;  /* 0x0000002d08097291 */ /* 0x000fe2000f8e503f */
[----:B------:R-:W-:Y:S01]  /*1fc0*/  WARPGROUP.ARRIVE ;  /* 0x00000000000079c5 */ /* 0x000fe20000000000 */
[----:B------:R-:W-:Y:S01]  /*1fd0*/  ULEA UR10, UR8, UR46, 0xa ;  /* 0x0000002e080a7291 */ /* 0x000fe2000f8e503f */
[----:B------:R-:W-:Y:S01]  /*1fe0*/  UMOV UR5, 0x40000040 ;  /* 0x4000004000057882 */ /* 0x000fe20000000000 */
[----:B------:R-:W-:-:S03]  /*1ff0*/  UMOV UR7, 0x40000040 ;  /* 0x4000004000077882 */ /* 0x000fc60000000000 */
[----:B------:R-:W-:Y:S02]  /*2000*/  UMOV UR4, UR9 ;  /* 0x0000000900047c82 */ /* 0x000fe40008000000 */
[----:B------:R-:W-:Y:S02]  /*2010*/  UMOV UR6, UR10 ;  /* 0x0000000a00067c82 */ /* 0x000fe40008000000 */
[----:B------:R-:W-:Y:S01]  /*2020*/  HGMMA.64x64x16.F32 R24, gdesc[UR4], R24, gsb0 ;  /* 0x00e00000041879f0 */ /* 0x000fe20008000818 */
        /* <DEDUP_REMOVED lines=51> */
[----:B------:R-:W-:Y:S01]  /*2360*/  BPT.TRAP 0x1 ;  /* 0x000000040000795c */ /* 0x000fe20000300000 */
.L_x_30:
[----:B------:R-:W-:-:S13]  /*2370*/  ISETP.NE.AND P1, PT, R57, RZ, PT ;  /* 0x000000ff3900720c */ /* 0x000fda0003f25270 */
[----:B01----:R-:W-:-:S05]  /*2380*/  @P1 LEA R4, R3, UR41, 0x3 ;  /* 0x0000002903041c11 */ /* 0x003fca000f8e18ff */
[----:B------:R-:W-:-:S05]  /*2390*/  @P1 VIADD R5, R4, 0x38 ;  /* 0x0000003804051836 */ /* 0x000fca0000000000 */
[----:B------:R-:W-:-:S04]  /*23a0*/  @P1 PRMT R5, R56, 0x654, R5 ;  /* 0x0000065438051816 */ /* 0x000fc80000000005 */
[----:B------:R0:W-:Y:S01]  /*23b0*/  @P1 SYNCS.ARRIVE.TRANS64.RED.A1T0 RZ, [R5+URZ], RZ ;  /* 0x000000ff05ff19a7 */ /* 0x0001e2000810043f */
[----:B------:R-:W-:-:S13]  /*23c0*/  ISETP.GT.U32.AND P1, PT, R23, 0x1, PT ;  /* 0x000000011700780c */ /* 0x000fda0003f24070 */
[----:B0-----:R-:W-:Y:S05]  /*23d0*/  @P1 BRA `(.L_x_31) ;  /* 0x0000000000041947 */ /* 0x001fea0003800000 */
[----:B------:R-:W-:Y:S01]  /*23e0*/  BPT.TRAP 0x1 ;  /* 0x000000040000795c */ /* 0x000fe20000300000 */
.L_x_31:
[----:B------:R-:W-:Y:S01]  /*23f0*/  UIADD3 UR8, UR8, 0x1, URZ ;  /* 0x0000000108087890 */ /* 0x000fe2000fffe03f */
[C---:B------:R-:W-:Y:S01]  /*2400*/  ISETP.GT.AND P2, PT, R0.reuse, 0x1, PT ;  /* 0x000000010000780c */ /* 0x040fe20003f44270 */
[----:B------:R-:W-:Y:S02]  /*2410*/  VIADD R3, R3, 0x1 ;  /* 0x0000000103037836 */ /* 0x000fe40000000000 */
[----:B------:R-:W-:Y:S01]  /*2420*/  UISETP.NE.AND UP0, UPT, UR8, 0x7, UPT ;  /* 0x000000070800788c */ /* 0x000fe2000bf05270 */
[----:B------:R-:W-:Y:S02]  /*2430*/  VIADD R0, R0, 0xffffffff ;  /* 0xffffffff00007836 */ /* 0x000fe40000000000 */
[C---:B------:R-:W-:Y:S01]  /*2440*/  ISETP.NE.AND P1, PT, R3.reuse, 0x7, PT ;  /* 0x000000070300780c */ /* 0x040fe20003f25270 */
[----:B------:R-:W-:Y:S02]  /*2450*/  USEL UR4, URZ, 0x1, UP0 ;  /* 0x000000013f047887 */ /* 0x000fe40008000000 */
[----:B------:R-:W-:Y:S01]  /*2460*/  USEL UR8, UR8, URZ, UP0 ;  /* 0x0000003f08087287 */ /* 0x000fe20008000000 */
[----:B------:R-:W-:-:S03]  /*2470*/  SEL R3, R3, RZ, P1 ;  /* 0x000000ff03037207 */ /* 0x000fc60000800000 */
[----:B------:R-:W-:Y:S01]  /*2480*/  LOP3.LUT R6, R6, UR4, RZ, 0x3c, !PT ;  /* 0x0000000406067c12 */ /* 0x000fe2000f8e3cff */
[----:B------:R-:W-:Y:S07]  /*2490*/  @P2 BRA `(.L_x_32) ;  /* 0xfffffff8009c2947 */ /* 0x000fee000383ffff */
.L_x_25:
[----:B------:R-:W0:Y:S01]  /*24a0*/  LDC R0, c[0x0][0x28c] ;  /* 0x0000a300ff007b82 */ /* 0x000e220000000800 */
[----:B------:R-:W-:-:S04]  /*24b0*/  IMAD.U32 R3, RZ, RZ, UR49 ;  /* 0x00000031ff037e24 */ /* 0x000fc8000f8e00ff */
[----:B------:R1:W-:Y:S01]  /*24c0*/  SYNCS.ARRIVE.TRANS64.A1T0 RZ, [R3+UR48], RZ ;  /* 0x000000ff03ff79a7 */ /* 0x0003e20008100030 */
[----:B0-----:R-:W-:-:S13]  /*24d0*/  ISETP.GE.AND P1, PT, R0, 0x1, PT ;  /* 0x000000010000780c */ /* 0x001fda0003f26270 */
[----:B-1----:R-:W-:Y:S05]  /*24e0*/  @!P1 BRA `(.L_x_33) ;  /* 0x0000000000509947 */ /* 0x002fea0003800000 */
[----:B------:R-:W-:Y:S05]  /*24f0*/  @!P0 BRA `(.L_x_34) ;  /* 0x0000000000048947 */ /* 0x000fea0003800000 */
[----:B------:R-:W-:Y:S01]  /*2500*/  BPT.TRAP 0x1 ;  /* 0x000000040000795c */ /* 0x000fe20000300000 */
.L_x_34:
[----:B------:R-:W-:Y:S01]  /*2510*/  ISETP.NE.AND P0, PT, R57, RZ, PT ;  /* 0x000000ff3900720c */ /* 0x000fe20003f05270 */
[----:B------:R-:W-:Y:S01]  /*2520*/  BSSY B0, `(.L_x_35) ;  /* 0x000000e000007945 */ /* 0x000fe20003800000 */
[----:B------:R-:W-:-:S11]  /*2530*/  ISETP.GT.U32.AND P1, PT, R23, 0x1, PT ;  /* 0x000000011700780c */ /* 0x000fd60003f24070 */
[----:B------:R-:W-:Y:S05]  /*2540*/  @!P0 BRA `(.L_x_36) ;  /* 0x00000000002c8947 */ /* 0x000fea0003800000 */
[----:B------:R-:W-:-:S04]  /*2550*/  UIADD3 UR6, UR38, UR42, URZ ;  /* 0x0000002a26067290 */ /* 0x000fc8000fffe03f */
[----:B------:R-:W-:-:S04]  /*2560*/  UIMAD.WIDE.U32 UR4, UR6, 0x24924925, URZ ;  /* 0x24924925060478a5 */ /* 0x000fc8000f8e003f */
[----:B------:R-:W-:-:S04]  /*2570*/  UIADD3 UR4, UR6, -UR5, URZ ;  /* 0x8000000506047290 */ /* 0x000fc8000fffe03f */
[----:B------:R-:W-:-:S04]  /*2580*/  ULEA.HI UR4, UR4, UR5, URZ, 0x1f ;  /* 0x0000000504047291 */ /* 0x000fc8000f8ff83f */
[----:B------:R-:W-:-:S04]  /*2590*/  USHF.R.U32.HI UR4, URZ, 0x2, UR4 ;  /* 0x000000023f047899 */ /* 0x000fc80008011604 */
[----:B------:R-:W-:-:S04]  /*25a0*/  UIMAD UR4, UR4, -0x7, UR6 ;  /* 0xfffffff9040478a4 */ /* 0x000fc8000f8e0206 */
[----:B------:R-:W-:-:S04]  /*25b0*/  ULEA UR4, UR4, UR41, 0x3 ;  /* 0x0000002904047291 */ /* 0x000fc8000f8e183f */
[----:B------:R-:W-:-:S06]  /*25c0*/  UIADD3 UR4, UR4, 0x38, URZ ;  /* 0x0000003804047890 */ /* 0x000fcc000fffe03f */
[----:B------:R-:W-:-:S05]  /*25d0*/  IMAD.U32 R3, RZ, RZ, UR4 ;  /* 0x00000004ff037e24 */ /* 0x000fca000f8e00ff */
[----:B------:R-:W-:-:S04]  /*25e0*/  PRMT R0, R56, 0x654, R3 ;  /* 0x0000065438007816 */ /* 0x000fc80000000003 */
[----:B------:R0:W-:Y:S03]  /*25f0*/  SYNCS.ARRIVE.TRANS64.RED.A1T0 RZ, [R0+URZ], RZ ;  /* 0x000000ff00ff79a7 */ /* 0x0001e6000810043f */
.L_x_36:
[----:B------:R-:W-:Y:S05]  /*2600*/  BSYNC B0 ;  /* 0x0000000000007941 */ /* 0x000fea0003800000 */
.L_x_35:
[----:B------:R-:W-:Y:S05]  /*2610*/  @P1 BRA `(.L_x_33) ;  /* 0x0000000000041947 */ /* 0x000fea0003800000 */
[----:B------:R-:W-:Y:S01]  /*2620*/  BPT.TRAP 0x1 ;  /* 0x000000040000795c */ /* 0x000fe20000300000 */
.L_x_33:
[----:B0-----:R-:W-:Y:S01]  /*2630*/  SHF.L.U32 R0, R75, 0x1f, RZ ;  /* 0x0000001f4b007819 */ /* 0x001fe200000006ff */
[----:B------:R-:W-:Y:S01]  /*2640*/  UISETP.GE.U32.AND UP1, UPT, UR47, 0x7, UPT ;  /* 0x000000072f00788c */ /* 0x000fe2000bf26070 */
[----:B------:R-:W-:Y:S01]  /*2650*/  SHF.R.S32.HI R9, RZ, 0x1f, R19 ;  /* 0x0000001fff097819 */ /* 0x000fe20000011413 */
[----:B------:R-:W-:Y:S01]  /*2660*/  UIADD3 UR38, UR38, UR47, URZ ;  /* 0x0000002f26267290 */ /* 0x000fe2000fffe03f */
[----:B------:R-:W0:Y:S03]  /*2670*/  SYNCS.PHASECHK.TRANS64.TRYWAIT P0, [UR43+0x8], R0 ;  /* 0x00000800ff0075a7 */ /* 0x000e26000800016b */
[----:B------:R-:W-:-:S04]  /*2680*/  UISETP.GT.U32.AND UP0, UPT, UR38, 0x6, UPT ;  /* 0x000000062600788c */ /* 0x000fc8000bf04070 */
[----:B------:R-:W-:Y:S02]  /*2690*/  UISETP.LT.U32.AND UP0, UPT, UR47, 0x7, UP0 ;  /* 0x000000072f00788c */ /* 0x000fe40008701070 */
[----:B------:R-:W-:Y:S02]  /*26a0*/  @UP1 UIMAD.WIDE.U32 UR4, UR38, 0x24924925, URZ ;  /* 0x24924925260418a5 */ /* 0x000fe4000f8e003f */
[----:B------:R-:W-:Y:S02]  /*26b0*/  USEL UR6, URZ, 0x1, !UP0 ;  /* 0x000000013f067887 */ /* 0x000fe4000c000000 */
[----:B------:R-:W-:Y:S02]  /*26c0*/  @UP1 UIADD3 UR4, UR38, -UR5, URZ ;  /* 0x8000000526041290 */ /* 0x000fe4000fffe03f */
[----:B------:R-:W-:Y:S02]  /*26d0*/  ULOP3.LUT UR39, UR39, UR6, URZ, 0x3c, !UPT ;  /* 0x0000000627277292 */ /* 0x000fe4000f8e3c3f */
[----:B------:R-:W-:-:S04]  /*26e0*/  @UP1 ULEA.HI UR4, UR4, UR5, URZ, 0x1f ;  /* 0x0000000504041291 */ /* 0x000fc8000f8ff83f */
[----:B------:R-:W-:-:S04]  /*26f0*/  @UP1 USHF.R.U32.HI UR4, URZ, 0x2, UR4 ;  /* 0x000000023f041899 */ /* 0x000fc80008011604 */
[----:B------:R-:W-:Y:S01]  /*2700*/  @UP1 ULOP3.LUT UR39, UR39, 0x1, UR4, 0x78, !UPT ;  /* 0x0000000127271892 */ /* 0x000fe2000f8e7804 */
[----:B0-----:R-:W-:Y:S11]  /*2710*/  @!P0 BRA `(.L_x_37) ;  /* 0x0000003c00708947 */ /* 0x001ff60003800000 */
.L_x_130:
[----:B------:R-:W-:Y:S01]  /*2720*/  ULDC.64 UR4, c[0x0][0x5d0] ;  /* 0x0001740000047ab9 */ /* 0x000fe20000000a00 */
[----:B------:R-:W-:Y:S01]  /*2730*/  ULDC UR6, c[0x0][0x284] ;  /* 0x0000a10000067ab9 */ /* 0x000fe20000000800 */
[----:B0-----:R-:W-:Y:S02]  /*2740*/  IMAD R0, R9, UR4, RZ ;  /* 0x0000000409007c24 */ /* 0x001fe4000f8e02ff */
[----:B------:R-:W-:Y:S02]  /*2750*/  IMAD.SHL.U32 R12, R18, 0x40, RZ ;  /* 0x00000040120c7824 */ /* 0x000fe400078e00ff */
[C---:B------:R-:W-:Y:S02]  /*2760*/  IMAD R3, R19.reuse, UR5, R0 ;  /* 0x0000000513037c24 */ /* 0x040fe4000f8e0200 */
[----:B------:R-:W-:Y:S01]  /*2770*/  IMAD.SHL.U32 R0, R22, 0x40, RZ ;  /* 0x0000004016007824 */ /* 0x000fe200078e00ff */
[----:B------:R-:W-:Y:S01]  /*2780*/  SHF.R.S32.HI R13, RZ, 0x1f, R12 ;  /* 0x0000001fff0d7819 */ /* 0x000fe2000001140c */
[----:B------:R-:W-:Y:S01]  /*2790*/  IMAD.WIDE.U32 R4, R19, UR4, R62 ;  /* 0x0000000413047c25 */ /* 0x000fe2000f8e003e */
[----:B------:R-:W-:-:S02]  /*27a0*/  ULDC.64 UR4, c[0x0][0x5c8] ;  /* 0x0001720000047ab9 */ /* 0x000fc40000000a00 */
[----:B------:R-:W-:Y:S01]  /*27b0*/  ISETP.GE.AND P0, PT, R0, UR6, PT ;  /* 0x0000000600007c0c */ /* 0x000fe2000bf06270 */
[----:B------:R-:W-:Y:S01]  /*27c0*/  ULDC UR6, c[0x0][0x288] ;  /* 0x0000a20000067ab9 */ /* 0x000fe20000000800 */
[----:B------:R-:W-:Y:S01]  /*27d0*/  IADD3 R4, P1, R12, R4, RZ ;  /* 0x000000040c047210 */ /* 0x000fe20007f3e0ff */
[----:B------:R-:W-:Y:S01]  /*27e0*/  IMAD.WIDE R20, R22, 0x40, R60 ;  /* 0x0000004016147825 */ /* 0x000fe200078e023c */
[----:B------:R-:W-:Y:S02]  /*27f0*/  ISETP.GE.OR P0, PT, R12, UR6, P0 ;  /* 0x000000060c007c0c */ /* 0x000fe40008706670 */
[----:B------:R-:W-:Y:S01]  /*2800*/  IADD3.X R5, R13, R5, R3, P1, !PT ;  /* 0x000000050d057210 */ /* 0x000fe20000ffe403 */
[----:B------:R-:W-:-:S04]  /*2810*/  IMAD R7, R21, UR4, RZ ;  /* 0x0000000415077c24 */ /* 0x000fc8000f8e02ff */
[C---:B------:R-:W-:Y:S02]  /*2820*/  IMAD R7, R20.reuse, UR5, R7 ;  /* 0x0000000514077c24 */ /* 0x040fe4000f8e0207 */
[----:B------:R-:W-:-:S04]  /*2830*/  IMAD.WIDE.U32 R72, R20, UR4, R4 ;  /* 0x0000000414487c25 */ /* 0x000fc8000f8e0004 */
[----:B------:R-:W-:Y:S05]  /*2840*/  @P0 BRA `(.L_x_38) ;  /* 0x0000002000580947 */ /* 0x000fea0003800000 */
[----:B-----5:R-:W-:Y:S01]  /*2850*/  FSETP.NEU.AND P0, PT, R59, RZ, PT ;  /* 0x000000ff3b00720b */ /* 0x020fe20003f0d000 */
[----:B------:R-:W-:Y:S01]  /*2860*/  IMAD.IADD R18, R67, 0x1, -R12 ;  /* 0x0000000143127824 */ /* 0x000fe200078e0a0c */
[----:B------:R-:W-:Y:S01]  /*2870*/  BSSY B0, `(.L_x_38) ;  /* 0x0000213000007945 */ /* 0x000fe20003800000 */
[----:B------:R-:W-:Y:S02]  /*2880*/  IMAD.IADD R0, R71, 0x1, -R0 ;  /* 0x0000000147007824 */ /* 0x000fe400078e0a00 */
[----:B------:R-:W-:Y:S01]  /*2890*/  IMAD.IADD R7, R73, 0x1, R7 ;  /* 0x0000000149077824 */ /* 0x000fe200078e0207 */
[----:B------:R-:W-:-:S04]  /*28a0*/  ISETP.GT.AND P2, PT, R18, RZ, PT ;  /* 0x000000ff1200720c */ /* 0x000fc80003f44270 */
[----:B------:R-:W-:-:S03]  /*28b0*/  ISETP.GT.AND P1, PT, R0, RZ, P2 ;  /* 0x000000ff0000720c */ /* 0x000fc60001724270 */
[----:B------:R-:W-:Y:S10]  /*28c0*/  @!P0 BRA `(.L_x_39) ;  /* 0x0000001400dc8947 */ /* 0x000ff40003800000 */
[----:B------:R-:W0:Y:S01]  /*28d0*/  LDC.64 R76, c[0x0][0x5b8] ;  /* 0x00016e00ff4c7b82 */ /* 0x000e220000000a00 */
[----:B------:R-:W-:-:S07]  /*28e0*/  ULDC.64 UR4, c[0x0][0x5c0] ;  /* 0x0001700000047ab9 */ /* 0x000fce0000000a00 */
[----:B------:R-:W1:Y:S08]  /*28f0*/  LDC.64 R78, c[0x0][0x5b0] ;  /* 0x00016c00ff4e7b82 */ /* 0x000e700000000a00 */
[----:B------:R-:W2:Y:S01]  /*2900*/  LDC.64 R80, c[0x0][0x5a8] ;  /* 0x00016a00ff507b82 */ /* 0x000ea20000000a00 */
[-C--:B0-----:R-:W-:Y:S02]  /*2910*/  IMAD R6, R9, R76.reuse, RZ ;  /* 0x0000004c09067224 */ /* 0x081fe400078e02ff */
[----:B------:R-:W-:-:S04]  /*2920*/  IMAD.WIDE.U32 R4, R19, R76, R62 ;  /* 0x0000004c13047225 */ /* 0x000fc800078e003e */
[----:B------:R-:W-:Y:S01]  /*2930*/  IMAD R73, R19, R77, R6 ;  /* 0x0000004d13497224 */ /* 0x000fe200078e0206 */
[----:B------:R-:W-:Y:S01]  /*2940*/  IADD3 R8, P0, R12, R4, RZ ;  /* 0x000000040c087210 */ /* 0x000fe20007f1e0ff */
[----:B-1----:R-:W-:-:S03]  /*2950*/  IMAD R3, R21, R78, RZ ;  /* 0x0000004e15037224 */ /* 0x002fc600078e02ff */
[----:B------:R-:W-:Y:S01]  /*2960*/  IADD3.X R9, R13, R5, R73, P0, !PT ;  /* 0x000000050d097210 */ /* 0x000fe200007fe449 */
[C---:B------:R-:W-:Y:S02]  /*2970*/  IMAD R77, R20.reuse, R79, R3 ;  /* 0x0000004f144d7224 */ /* 0x040fe400078e0203 */
[----:B------:R-:W-:-:S04]  /*2980*/  IMAD.WIDE.U32 R4, R20, R78, R8 ;  /* 0x0000004e14047225 */ /* 0x000fc800078e0008 */
[----:B------:R-:W-:Y:S01]  /*2990*/  IMAD.IADD R3, R5, 0x1, R77 ;  /* 0x0000000105037824 */ /* 0x000fe200078e024d */
[----:B--2---:R-:W-:-:S04]  /*29a0*/  LEA R10, P0, R4, R80, 0x1 ;  /* 0x00000050040a7211 */ /* 0x004fc800078008ff */
[----:B------:R-:W-:-:S05]  /*29b0*/  LEA.HI.X R11, R4, R81, R3, 0x1, P0 ;  /* 0x00000051040b7211 */ /* 0x000fca00000f0c03 */
[----:B------:R-:W2:Y:S01]  /*29c0*/  @P1 LDG.E.LTC128B.U16 R3, desc[UR36][R10.64] ;  /* 0x000000240a031981 */ /* 0x000ea2000c1e1520 */
[----:B------:R-:W-:Y:S01]  /*29d0*/  IMAD.WIDE.U32 R4, R20, R78, R12 ;  /* 0x0000004e14047225 */ /* 0x000fe200078e000c */
[----:B------:R-:W-:Y:S02]  /*29e0*/  BSSY B1, `(.L_x_40) ;  /* 0x0000015000017945 */ /* 0x000fe40003800000 */
[----:B------:R-:W-:-:S04]  /*29f0*/  IADD3 R14, P0, R62, R4, RZ ;  /* 0x000000043e0e7210 */ /* 0x000fc80007f1e0ff */
[----:B------:R-:W-:Y:S02]  /*2a00*/  IADD3.X R15, R63, R77, R5, P0, !PT ;  /* 0x0000004d3f0f7210 */ /* 0x000fe400007fe405 */
[----:B------:R-:W-:Y:S01]  /*2a10*/  LEA R6, P0, R72, UR4, 0x1 ;  /* 0x0000000448067c11 */ /* 0x000fe2000f8008ff */
[----:B------:R-:W-:-:S03]  /*2a20*/  IMAD.WIDE.U32 R14, R19, R76, R14 ;  /* 0x0000004c130e7225 */ /* 0x000fc600078e000e */
[----:B------:R-:W-:Y:S02]  /*2a30*/  LEA.HI.X R7, R72, UR5, R7, 0x1, P0 ;  /* 0x0000000548077c11 */ /* 0x000fe400080f0c07 */
[----:B------:R-:W-:-:S04]  /*2a40*/  ISETP.GT.AND P0, PT, R18, 0x1, PT ;  /* 0x000000011200780c */ /* 0x000fc80003f04270 */
[----:B------:R-:W-:Y:S01]  /*2a50*/  ISETP.GT.AND P3, PT, R0, RZ, P0 ;  /* 0x000000ff0000720c */ /* 0x000fe20000764270 */
[----:B--2---:R-:W-:-:S05]  /*2a60*/  HADD2.F32 R4, -RZ, R3.H0_H0 ;  /* 0x20000003ff047230 */ /* 0x004fca0000004100 */
[----:B------:R-:W-:Y:S01]  /*2a70*/  FMUL R5, R4, R59 ;  /* 0x0000003b04057220 */ /* 0x000fe20000400000 */
[----:B------:R-:W-:-:S03]  /*2a80*/  LEA R4, P4, R14, R80, 0x1 ;  /* 0x000000500e047211 */ /* 0x000fc600078808ff */
[----:B------:R-:W-:-:S05]  /*2a90*/  FFMA R5, R24, R58, R5 ;  /* 0x0000003a18057223 */ /* 0x000fca0000000005 */
[----:B------:R-:W-:Y:S01]  /*2aa0*/  F2FP.F16.F32.PACK_AB R10, RZ, R5 ;  /* 0x00000005ff0a723e */ /* 0x000fe200000000ff */
[----:B------:R-:W-:-:S03]  /*2ab0*/  IMAD.IADD R5, R73, 0x1, R15 ;  /* 0x0000000149057824 */ /* 0x000fc600078e020f */
[----:B------:R-:W-:Y:S01]  /*2ac0*/  PRMT R11, R10, 0x7610, R11 ;  /* 0x000076100a0b7816 */ /* 0x000fe2000000000b */
[----:B------:R-:W-:Y:S01]  /*2ad0*/  IMAD.SHL.U32 R10, R78, 0x8, RZ ;  /* 0x000000084e0a7824 */ /* 0x000fe200078e00ff */
[----:B------:R-:W-:-:S03]  /*2ae0*/  LEA.HI.X R5, R14, R81, R5, 0x1, P4 ;  /* 0x000000510e057211 */ /* 0x000fc600020f0c05 */
[----:B------:R0:W-:Y:S02]  /*2af0*/  @P1 STG.E.U16 desc[UR36][R6.64], R11 ;  /* 0x0000000b06001986 */ /* 0x0001e4000c101524 */
[----:B0-----:R-:W-:Y:S01]  /*2b00*/  SHF.L.U64.HI R11, R78, 0x3, R79 ;  /* 0x000000034e0b7819 */ /* 0x001fe2000001024f */
[----:B------:R-:W-:Y:S06]  /*2b10*/  @!P3 BRA `(.L_x_41) ;  /* 0x000000000004b947 */ /* 0x000fec0003800000 */
[----:B------:R0:W5:Y:S02]  /*2b20*/  LDG.E.LTC128B.U16 R3, desc[UR36][R4.64+0x2] ;  /* 0x0000022404037981 */ /* 0x000164000c1e1520 */
.L_x_41:
[----:B------:R-:W-:Y:S05]  /*2b30*/  BSYNC B1 ;  /* 0x0000000000017941 */ /* 0x000fea0003800000 */
.L_x_40:
[----:B-----5:R-:W-:Y:S01]  /*2b40*/  HADD2.F32 R14, -RZ, R3.H0_H0 ;  /* 0x20000003ff0e7230 */ /* 0x020fe20000004100 */
[----:B------:R-:W-:Y:S01]  /*2b50*/  ISETP.GT.AND P2, PT, R0, 0x8, P2 ;  /* 0x000000080000780c */ /* 0x000fe20001744270 */
[----:B------:R-:W-:Y:S01]  /*2b60*/  IMAD.WIDE.U32 R10, R20, R78, R10 ;  /* 0x0000004e140a7225 */ /* 0x000fe200078e000a */
[----:B------:R-:W-:-:S03]  /*2b70*/  PRMT R20, R3, 0x7610, R20 ;  /* 0x0000761003147816 */ /* 0x000fc60000000014 */
[----:B------:R-:W-:Y:S01]  /*2b80*/  FMUL R14, R14, R59 ;  /* 0x0000003b0e0e7220 */ /* 0x000fe20000400000 */
[----:B------:R-:W-:Y:S01]  /*2b90*/  IMAD.IADD R77, R77, 0x1, R11 ;  /* 0x000000014d4d7824 */ /* 0x000fe200078e020b */
[----:B------:R-:W-:Y:S02]  /*2ba0*/  IADD3 R8, P1, R8, R10, RZ ;  /* 0x0000000a08087210 */ /* 0x000fe40007f3e0ff */
[----:B------:R-:W-:-:S03]  /*2bb0*/  FFMA R25, R25, R58, R14 ;  /* 0x0000003a19197223 */ /* 0x000fc6000000000e */
[----:B------:R-:W-:Y:S01]  /*2bc0*/  IMAD.X R9, R77, 0x1, R9, P1 ;  /* 0x000000014d097824 */ /* 0x000fe200008e0609 */
[C---:B------:R-:W-:Y:S02]  /*2bd0*/  LEA R14, P1, R8.reuse, R80, 0x1 ;  /* 0x00000050080e7211 */ /* 0x040fe400078208ff */
[----:B------:R-:W-:Y:S02]  /*2be0*/  F2FP.F16.F32.PACK_AB R25, RZ, R25 ;  /* 0x00000019ff19723e */ /* 0x000fe400000000ff */
[----:B------:R-:W-:-:S03]  /*2bf0*/  LEA.HI.X R15, R8, R81, R9, 0x1, P1 ;  /* 0x00000051080f7211 */ /* 0x000fc600008f0c09 */
[----:B------:R1:W-:Y:S04]  /*2c00*/  @P3 STG.E.U16 desc[UR36][R6.64+0x2], R25 ;  /* 0x0000021906003986 */ /* 0x0003e8000c101524 */
[----:B------:R-:W2:Y:S01]  /*2c10*/  @P2 LDG.E.LTC128B.U16 R20, desc[UR36][R14.64] ;  /* 0x000000240e142981 */ /* 0x000ea2000c1e1520 */
[----:B------:R-:W-:Y:S01]  /*2c20*/  IADD3 R12, P1, P3, R62, R10, R12 ;  /* 0x0000000a3e0c7210 */ /* 0x000fe20007b3e00c */
[----:B------:R-:W-:Y:S01]  /*2c30*/  BSSY B1, `(.L_x_42) ;  /* 0x0000011000017945 */ /* 0x000fe20003800000 */
[C---:B------:R-:W-:Y:S02]  /*2c40*/  SHF.L.U64.HI R11, R64.reuse, 0x1, R65 ;  /* 0x00000001400b7819 */ /* 0x040fe40000010241 */
[----:B------:R-:W-:Y:S02]  /*2c50*/  IADD3.X R13, R63, R77, R13, P1, P3 ;  /* 0x0000004d3f0d7210 */ /* 0x000fe40000fe640d */
[----:B------:R-:W-:-:S02]  /*2c60*/  LEA R10, P1, R64, R6, 0x1 ;  /* 0x00000006400a7211 */ /* 0x000fc400078208ff */
[----:B------:R-:W-:Y:S01]  /*2c70*/  ISETP.GT.AND P0, PT, R0, 0x8, P0 ;  /* 0x000000080000780c */ /* 0x000fe20000704270 */
[----:B------:R-:W-:-:S04]  /*2c80*/  IMAD.WIDE.U32 R12, R19, R76, R12 ;  /* 0x0000004c130c7225 */ /* 0x000fc800078e000c */
[----:B------:R-:W-:Y:S02]  /*2c90*/  IMAD.X R11, R11, 0x1, R7, P1 ;  /* 0x000000010b0b7824 */ /* 0x000fe400008e0607 */
[----:B------:R-:W-:Y:S02]  /*2ca0*/  IMAD.IADD R9, R73, 0x1, R13 ;  /* 0x0000000149097824 */ /* 0x000fe400078e020d */
[----:B--2---:R-:W-:-:S05]  /*2cb0*/  HADD2.F32 R8, -RZ, R20.H0_H0 ;  /* 0x20000014ff087230 */ /* 0x004fca0000004100 */
[----:B------:R-:W-:Y:S01]  /*2cc0*/  FMUL R3, R8, R59 ;  /* 0x0000003b08037220 */ /* 0x000fe20000400000 */
[----:B------:R-:W-:-:S03]  /*2cd0*/  LEA R8, P3, R12, R80, 0x1 ;  /* 0x000000500c087211 */ /* 0x000fc600078608ff */
[----:B------:R-:W-:Y:S01]  /*2ce0*/  FFMA R3, R26, R58, R3 ;  /* 0x0000003a1a037223 */ /* 0x000fe20000000003 */
[----:B------:R-:W-:-:S04]  /*2cf0*/  LEA.HI.X R9, R12, R81, R9, 0x1, P3 ;  /* 0x000000510c097211 */ /* 0x000fc800018f0c09 */
[----:B------:R-:W-:-:S05]  /*2d00*/  F2FP.F16.F32.PACK_AB R3, RZ, R3 ;  /* 0x00000003ff03723e */ /* 0x000fca00000000ff */
[----:B------:R1:W-:Y:S01]  /*2d10*/  @P2 STG.E.U16 desc[UR36][R10.64], R3 ;  /* 0x000000030a002986 */ /* 0x0003e2000c101524 */
[----:B------:R-:W-:Y:S05]  /*2d20*/  @!P0 BRA `(.L_x_43) ;  /* 0x0000000000048947 */ /* 0x000fea0003800000 */
[----:B------:R2:W5:Y:S02]  /*2d30*/  LDG.E.LTC128B.U16 R20, desc[UR36][R8.64+0x2] ;  /* 0x0000022408147981 */ /* 0x000564000c1e1520 */
.L_x_43:
[----:B------:R-:W-:Y:S05]  /*2d40*/  BSYNC B1 ;  /* 0x0000000000017941 */ /* 0x000fea0003800000 */
.L_x_42:
[----:B-----5:R-:W-:Y:S01]  /*2d50*/  HADD2.F32 R12, -RZ, R20.H0_H0 ;  /* 0x20000014ff0c7230 */ /* 0x020fe20000004100 */
[----:B------:R-:W-:Y:S01]  /*2d60*/  ISETP.GT.AND P1, PT, R18, 0x8, PT ;  /* 0x000000081200780c */ /* 0x000fe20003f24270 */
[----:B------:R-:W-:Y:S03]  /*2d70*/  BSSY B1, `(.L_x_44) ;  /* 0x0000008000017945 */ /* 0x000fe60003800000 */
[----:B------:R-:W-:Y:S01]  /*2d80*/  FMUL R12, R12, R59 ;  /* 0x0000003b0c0c7220 */ /* 0x000fe20000400000 */
[----:B------:R-:W-:-:S03]  /*2d90*/  ISETP.GT.AND P2, PT, R0, RZ, P1 ;  /* 0x000000ff0000720c */ /* 0x000fc60000f44270 */
[----:B------:R-:W-:-:S05]  /*2da0*/  FFMA R12, R27, R58, R12 ;  /* 0x0000003a1b0c7223 */ /* 0x000fca000000000c */
[----:B------:R-:W-:-:S05]  /*2db0*/  F2FP.F16.F32.PACK_AB R12, RZ, R12 ;  /* 0x0000000cff0c723e */ /* 0x000fca00000000ff */
[----:B------:R3:W-:Y:S01]  /*2dc0*/  @P0 STG.E.U16 desc[UR36][R10.64+0x2], R12 ;  /* 0x0000020c0a000986 */ /* 0x0007e2000c101524 */
[----:B------:R-:W-:Y:S05]  /*2dd0*/  @!P2 BRA `(.L_x_45) ;  /* 0x000000000004a947 */ /* 0x000fea0003800000 */
[----:B------:R4:W5:Y:S02]  /*2de0*/  LDG.E.LTC128B.U16 R20, desc[UR36][R4.64+0x10] ;  /* 0x0000102404147981 */ /* 0x000964000c1e1520 */
.L_x_45:
[----:B------:R-:W-:Y:S05]  /*2df0*/  BSYNC B1 ;  /* 0x0000000000017941 */ /* 0x000fea0003800000 */
.L_x_44:
[----:B---3-5:R-:W-:Y:S01]  /*2e00*/  HADD2.F32 R12, -RZ, R20.H0_H0 ;  /* 0x20000014ff0c7230 */ /* 0x028fe20000004100 */
[----:B------:R-:W-:Y:S01]  /*2e10*/  ISETP.GT.AND P0, PT, R18, 0x9, PT ;  /* 0x000000091200780c */ /* 0x000fe20003f04270 */
[----:B------:R-:W-:Y:S03]  /*2e20*/  BSSY B1, `(.L_x_46) ;  /* 0x0000008000017945 */ /* 0x000fe60003800000 */
[----:B-1----:R-:W-:Y:S01]  /*2e30*/  FMUL R3, R12, R59 ;  /* 0x0000003b0c037220 */ /* 0x002fe20000400000 */
[----:B------:R-:W-:-:S03]  /*2e40*/  ISETP.GT.AND P3, PT, R0, RZ, P0 ;  /* 0x000000ff0000720c */ /* 0x000fc60000764270 */
[----:B------:R-:W-:-:S05]  /*2e50*/  FFMA R3, R28, R58, R3 ;  /* 0x0000003a1c037223 */ /* 0x000fca0000000003 */
[----:B------:R-:W-:-:S05]  /*2e60*/  F2FP.F16.F32.PACK_AB R3, RZ, R3 ;  /* 0x00000003ff03723e */ /* 0x000fca00000000ff */
[----:B------:R1:W-:Y:S01]  /*2e70*/  @P2 STG.E.U16 desc[UR36][R6.64+0x10], R3 ;  /* 0x0000100306002986 */ /* 0x0003e2000c101524 */
[----:B------:R-:W-:Y:S05]  /*2e80*/  @!P3 BRA `(.L_x_47) ;  /* 0x000000000004b947 */ /* 0x000fea0003800000 */
[----:B------:R3:W5:Y:S02]  /*2e90*/  LDG.E.LTC128B.U16 R20, desc[UR36][R4.64+0x12] ;  /* 0x0000122404147981 */ /* 0x000764000c1e1520 */
.L_x_47:
[----:B------:R-:W-:Y:S05]  /*2ea0*/  BSYNC B1 ;  /* 0x0000000000017941 */ /* 0x000fea0003800000 */
.L_x_46:
[----:B-----5:R-:W-:Y:S01]  /*2eb0*/  HADD2.F32 R12, -RZ, R20.H0_H0 ;  /* 0x20000014ff0c7230 */ /* 0x020fe20000004100 */
[----:B------:R-:W-:Y:S01]  /*2ec0*/  ISETP.GT.AND P1, PT, R0, 0x8, P1 ;  /* 0x000000080000780c */ /* 0x000fe20000f24270 */
[----:B------:R-:W-:Y:S03]  /*2ed0*/  BSSY B1, `(.L_x_48) ;  /* 0x0000007000017945 */ /* 0x000fe60003800000 */
[----:B------:R-:W-:-:S04]  /*2ee0*/  FMUL R12, R12, R59 ;  /* 0x0000003b0c0c7220 */ /* 0x000fc80000400000 */
[----:B------:R-:W-:-:S05]  /*2ef0*/  FFMA R12, R29, R58, R12 ;  /* 0x0000003a1d0c7223 */ /* 0x000fca000000000c */
[----:B------:R-:W-:-:S05]  /*2f00*/  F2FP.F16.F32.PACK_AB R12, RZ, R12 ;  /* 0x0000000cff0c723e */ /* 0x000fca00000000ff */
[----:B------:R0:W-:Y:S01]  /*2f10*/  @P3 STG.E.U16 desc[UR36][R6.64+0x12], R12 ;  /* 0x0000120c06003986 */ /* 0x0001e2000c101524 */
[----:B------:R-:W-:Y:S05]  /*2f20*/  @!P1 BRA `(.L_x_49) ;  /* 0x0000000000049947 */ /* 0x000fea0003800000 */
[----:B------:R0:W5:Y:S02]  /*2f30*/  LDG.E.LTC128B.U16 R20, desc[UR36][R8.64+0x10] ;  /* 0x0000102408147981 */ /* 0x000164000c1e1520 */
.L_x_49:
[----:B------:R-:W-:Y:S05]  /*2f40*/  BSYNC B1 ;  /* 0x0000000000017941 */ /* 0x000fea0003800000 */
.L_x_48:
[----:B0----5:R-:W-:Y:S01]  /*2f50*/  HADD2.F32 R12, -RZ, R20.H0_H0 ;  /* 0x20000014ff0c7230 */ /* 0x021fe20000004100 */
[----:B------:R-:W-:Y:S01]  /*2f60*/  ISETP.GT.AND P0, PT, R0, 0x8, P0 ;  /* 0x000000080000780c */ /* 0x000fe20000704270 */
[----:B------:R-:W-:Y:S03]  /*2f70*/  BSSY B1, `(.L_x_50) ;  /* 0x0000007000017945 */ /* 0x000fe60003800000 */
[----:B-1----:R-:W-:-:S04]  /*2f80*/  FMUL R3, R12, R59 ;  /* 0x0000003b0c037220 */ /* 0x002fc80000400000 */
[----:B------:R-:W-:-:S05]  /*2f90*/  FFMA R3, R30, R58, R3 ;  /* 0x0000003a1e037223 */ /* 0x000fca0000000003 */
[----:B------:R-:W-:-:S05]  /*2fa0*/  F2FP.F16.F32.PACK_AB R3, RZ, R3 ;  /* 0x00000003ff03723e */ /* 0x000fca00000000ff */
[----:B------:R0:W-:Y:S01]  /*2fb0*/  @P1 STG.E.U16 desc[UR36][R10.64+0x10], R3 ;  /* 0x000010030a001986 */ /* 0x0001e2000c101524 */
[----:B------:R-:W-:Y:S05]  /*2fc0*/  @!P0 BRA `(.L_x_51) ;  /* 0x0000000000048947 */ /* 0x000fea0003800000 */
[----:B------:R1:W5:Y:S02]  /*2fd0*/  LDG.E.LTC128B.U16 R20, desc[UR36][R8.64+0x12] ;  /* 0x0000122408147981 */ /* 0x000364000c1e1520 */
.L_x_51:
[----:B------:R-:W-:Y:S05]  /*2fe0*/  BSYNC B1 ;  /* 0x0000000000017941 */ /* 0x000fea0003800000 */
.L_x_50:
        /* <DEDUP_REMOVED lines=10> */
.L_x_53:
[----:B------:R-:W-:Y:S05]  /*3090*/  BSYNC B1 ;  /* 0x0000000000017941 */ /* 0x000fea0003800000 */
.L_x_52:
[----:B0----5:R-:W-:Y:S01]  /*30a0*/  HADD2.F32 R12, -RZ, R20.H0_H0 ;  /* 0x20000014ff0c7230 */ /* 0x021fe20000004100 */
        /* <DEDUP_REMOVED lines=9> */
.L_x_55:
[----:B------:R-:W-:Y:S05]  /*3140*/  BSYNC B1 ;  /* 0x0000000000017941 */ /* 0x000fea0003800000 */
.L_x_54:
        /* <DEDUP_REMOVED lines=9> */
.L_x_57:
[----:B------:R-:W-:Y:S05]  /*31e0*/  BSYNC B1 ;  /* 0x0000000000017941 */ /* 0x000fea0003800000 */
.L_x_56:
[----:B0----5:R-:W-:Y:S01]  /*31f0*/  HADD2.F32 R12, -RZ, R20.H0_H0 ;  /* 0x20000014ff0c7230 */ /* 0x021fe20000004100 */
        /* <DEDUP_REMOVED lines=8> */
.L_x_59:
[----:B------:R-:W-:Y:S05]  /*3280*/  BSYNC B1 ;  /* 0x0000000000017941 */ /* 0x000fea0003800000 */
.L_x_58:
        /* <DEDUP_REMOVED lines=10> */
.L_x_61:
[----:B------:R-:W-:Y:S05]  /*3330*/  BSYNC B1 ;  /* 0x0000000000017941 */ /* 0x000fea0003800000 */
.L_x_60:
        /* <DEDUP_REMOVED lines=10> */
.L_x_63:
[----:B------:R-:W-:Y:S05]  /*33e0*/  BSYNC B1 ;  /* 0x0000000000017941 */ /* 0x000fea0003800000 */
.L_x_62:
        /* <DEDUP_REMOVED lines=9> */
.L_x_65:
[----:B------:R-:W-:Y:S05]  /*3480*/  BSYNC B1 ;  /* 0x0000000000017941 */ /* 0x000fea0003800000 */
.L_x_64:
        /* <DEDUP_REMOVED lines=9> */
.L_x_67:
[----:B------:R-:W-:Y:S05]  /*3520*/  BSYNC B1 ;  /* 0x0000000000017941 */ /* 0x000fea0003800000 */
.L_x_66:
        /* <DEDUP_REMOVED lines=10> */
.L_x_69:
[----:B------:R-:W-:Y:S05]  /*35d0*/  BSYNC B1 ;  /* 0x0000000000017941 */ /* 0x000fea0003800000 */
.L_x_68:
        /* <DEDUP_REMOVED lines=10> */
.L_x_71:
[----:B------:R-:W-:Y:S05]  /*3680*/  BSYNC B1 ;  /* 0x0000000000017941 */ /* 0x000fea0003800000 */
.L_x_70:
        /* <DEDUP_REMOVED lines=9> */
.L_x_73:
[----:B------:R-:W-:Y:S05]  /*3720*/  BSYNC B1 ;  /* 0x0000000000017941 */ /* 0x000fea0003800000 */
.L_x_72:
        /* <DEDUP_REMOVED lines=9> */
.L_x_75:
[----:B------:R-:W-:Y:S05]  /*37c0*/  BSYNC B1 ;  /* 0x0000000000017941 */ /* 0x000fea0003800000 */
.L_x_74:
        /* <DEDUP_REMOVED lines=10> */
.L_x_77:
[----:B------:R-:W-:Y:S05]  /*3870*/  BSYNC B1 ;  /* 0x0000000000017941 */ /* 0x000fea0003800000 */
.L_x_76:
        /* <DEDUP_REMOVED lines=10> */
.L_x_79:
[----:B------:R-:W-:Y:S05]  /*3920*/  BSYNC B1 ;  /* 0x0000000000017941 */ /* 0x000fea0003800000 */
.L_x_78:
        /* <DEDUP_REMOVED lines=9> */
.L_x_81:
[----:B------:R-:W-:Y:S05]  /*39c0*/  BSYNC B1 ;  /* 0x0000000000017941 */ /* 0x000fea0003800000 */
.L_x_80:
        /* <DEDUP_REMOVED lines=9> */
.L_x_83:
[----:B------:R-:W-:Y:S05]  /*3a60*/  BSYNC B1 ;  /* 0x0000000000017941 */ /* 0x000fea0003800000 */
.L_x_82:
        /* <DEDUP_REMOVED lines=10> */
.L_x_85:
[----:B------:R-:W-:Y:S05]  /*3b10*/  BSYNC B1 ;  /* 0x0000000000017941 */ /* 0x000fea0003800000 */
.L_x_84:
        /* <DEDUP_REMOVED lines=10> */
.L_x_87:
[----:B------:R-:W-:Y:S05]  /*3bc0*/  BSYNC B1 ;  /* 0x0000000000017941 */ /* 0x000fea0003800000 */
.L_x_86:
        /* <DEDUP_REMOVED lines=9> */
.L_x_89:
[----:B------:R-:W-:Y:S05]  /*3c60*/  BSYNC B1 ;  /* 0x0000000000017941 */ /* 0x000fea0003800000 */
.L_x_88:
        /* <DEDUP_REMOVED lines=9> */
.L_x_91:
[----:B------:R-:W-:Y:S05]  /*3d00*/  BSYNC B1 ;  /* 0x0000000000017941 */ /* 0x000fea0003800000 */
.L_x_90:
        /* <DEDUP_REMOVED lines=10> */
.L_x_93:
[----:B------:R-:W-:Y:S05]  /*3db0*/  BSYNC B1 ;  /* 0x0000000000017941 */ /* 0x000fea0003800000 */
.L_x_92:
        /* <DEDUP_REMOVED lines=10> */
.L_x_95:
[----:B------:R-:W-:Y:S05]  /*3e60*/  BSYNC B1 ;  /* 0x0000000000017941 */ /* 0x000fea0003800000 */
.L_x_94:
[----:B0--345:R-:W-:Y:S01]  /*3e70*/  HADD2.F32 R4, -RZ, R20.H0_H0 ;  /* 0x20000014ff047230 */ /* 0x039fe20000004100 */
        /* <DEDUP_REMOVED lines=8> */
.L_x_97:
[----:B------:R-:W-:Y:S05]  /*3f00*/  BSYNC B1 ;  /* 0x0000000000017941 */ /* 0x000fea0003800000 */
.L_x_96:
[----:B0----5:R-:W-:Y:S01]  /*3f10*/  HADD2.F32 R4, -RZ, R20.H0_H0 ;  /* 0x20000014ff047230 */ /* 0x021fe20000004100 */
[----:B------:R-:W-:Y:S01]  /*3f20*/  ISETP.GT.AND P0, PT, R0, 0x8, P0 ;  /* 0x000000080000780c */ /* 0x000fe20000704270 */
[----:B------:R-:W-:Y:S01]  /*3f30*/  @P1 IMAD.MOV.U32 R5, RZ, RZ, R11 ;  /* 0x000000ffff051224 */ /* 0x000fe200078e000b */
[----:B------:R-:W-:Y:S02]  /*3f40*/  BSSY B1, `(.L_x_98) ;  /* 0x0000008000017945 */ /* 0x000fe40003800000 */
[----:B------:R-:W-:Y:S01]  /*3f50*/  FMUL R3, R4, R59 ;  /* 0x0000003b04037220 */ /* 0x000fe20000400000 */
[----:B------:R-:W-:-:S03]  /*3f60*/  @P1 IMAD.MOV.U32 R4, RZ, RZ, R10 ;  /* 0x000000ffff041224 */ /* 0x000fc600078e000a */
[----:B------:R-:W-:-:S05]  /*3f70*/  FFMA R3, R54, R58, R3 ;  /* 0x0000003a36037223 */ /* 0x000fca0000000003 */
[----:B------:R-:W-:-:S05]  /*3f80*/  F2FP.F16.F32.PACK_AB R3, RZ, R3 ;  /* 0x00000003ff03723e */ /* 0x000fca00000000ff */
[----:B------:R0:W-:Y:S01]  /*3f90*/  @P1 STG.E.U16 desc[UR36][R4.64+0x70], R3 ;  /* 0x0000700304001986 */ /* 0x0001e2000c101524 */
[----:B------:R-:W-:Y:S05]  /*3fa0*/  @!P0 BRA `(.L_x_99) ;  /* 0x0000000000048947 */ /* 0x000fea0003800000 */
[----:B------:R4:W5:Y:S02]  /*3fb0*/  LDG.E.LTC128B.U16 R20, desc[UR36][R8.64+0x72] ;  /* 0x0000722408147981 */ /* 0x000964000c1e1520 */
.L_x_99:
[----:B------:R-:W-:Y:S05]  /*3fc0*/  BSYNC B1 ;  /* 0x0000000000017941 */ /* 0x000fea0003800000 */
.L_x_98:
[----:B------:R-:W-:Y:S05]  /*3fd0*/  @!P0 BRA `(.L_x_100) ;  /* 0x0000000800708947 */ /* 0x000fea0003800000 */
[----:B-----5:R-:W-:-:S05]  /*3fe0*/  HADD2.F32 R20, -RZ, R20.H0_H0 ;  /* 0x20000014ff147230 */ /* 0x020fca0000004100 */
[----:B------:R-:W-:-:S04]  /*3ff0*/  FMUL R20, R20, R59 ;  /* 0x0000003b14147220 */ /* 0x000fc80000400000 */
[----:B------:R-:W-:-:S05]  /*4000*/  FFMA R20, R55, R58, R20 ;  /* 0x0000003a37147223 */ /* 0x000fca0000000014 */
[----:B------:R-:W-:-:S05]  /*4010*/  F2FP.F16.F32.PACK_AB R20, RZ, R20 ;  /* 0x00000014ff14723e */ /* 0x000fca00000000ff */
[----:B------:R0:W-:Y:S01]  /*4020*/  STG.E.U16 desc[UR36][R10.64+0x72], R20 ;  /* 0x000072140a007986 */ /* 0x0001e2000c101524 */
[----:B------:R-:W-:Y:S05]  /*4030*/  BRA `(.L_x_100) ;  /* 0x0000000800587947 */ /* 0x000fea0003800000 */
.L_x_39:
[----:B------:R-:W-:Y:S01]  /*4040*/  ISETP.GT.AND P3, PT, R18, 0x1, PT ;  /* 0x000000011200780c */ /* 0x000fe20003f64270 */
[----:B------:R-:W-:Y:S01]  /*4050*/  ULDC.64 UR4, c[0x0][0x5c0] ;  /* 0x0001700000047ab9 */ /* 0x000fe20000000a00 */
[-C--:B------:R-:W-:Y:S01]  /*4060*/  FMUL R24, R24, R58.reuse ;  /* 0x0000003a18187220 */ /* 0x080fe20000400000 */
[----:B------:R-:W-:Y:S01]  /*4070*/  LEA R4, P4, R72, UR4, 0x1 ;  /* 0x0000000448047c11 */ /* 0x000fe2000f8808ff */
[-C--:B------:R-:W-:Y:S01]  /*4080*/  FMUL R25, R25, R58.reuse ;  /* 0x0000003a19197220 */ /* 0x080fe20000400000 */
[----:B------:R-:W-:Y:S01]  /*4090*/  ISETP.GT.AND P0, PT, R0, RZ, P3 ;  /* 0x000000ff0000720c */ /* 0x000fe20001f04270 */
[----:B------:R-:W-:Y:S01]  /*40a0*/  FMUL R26, R26, R58 ;  /* 0x0000003a1a1a7220 */ /* 0x000fe20000400000 */
[----:B------:R-:W-:Y:S01]  /*40b0*/  F2FP.F16.F32.PACK_AB R24, RZ, R24 ;  /* 0x00000018ff18723e */ /* 0x000fe200000000ff */
[-C--:B------:R-:W-:Y:S01]  /*40c0*/  FMUL R27, R27, R58.reuse ;  /* 0x0000003a1b1b7220 */ /* 0x080fe20000400000 */
[----:B------:R-:W-:Y:S01]  /*40d0*/  LEA.HI.X R5, R72, UR5, R7, 0x1, P4 ;  /* 0x0000000548057c11 */ /* 0x000fe2000a0f0c07 */
[-C--:B------:R-:W-:Y:S01]  /*40e0*/  FMUL R28, R28, R58.reuse ;  /* 0x0000003a1c1c7220 */ /* 0x080fe20000400000 */
[----:B------:R-:W-:Y:S01]  /*40f0*/  F2FP.F16.F32.PACK_AB R25, RZ, R25 ;  /* 0x00000019ff19723e */ /* 0x000fe200000000ff */
[-C--:B------:R-:W-:Y:S01]  /*4100*/  FMUL R29, R29, R58.reuse ;  /* 0x0000003a1d1d7220 */ /* 0x080fe20000400000 */
[----:B------:R-:W-:Y:S01]  /*4110*/  ISETP.GT.AND P2, PT, R0, 0x8, P2 ;  /* 0x000000080000780c */ /* 0x000fe20001744270 */
[----:B------:R-:W-:Y:S01]  /*4120*/  @P1 STG.E.U16 desc[UR36][R4.64], R24 ;  /* 0x0000001804001986 */ /* 0x000fe2000c101524 */
[----:B------:R-:W-:Y:S01]  /*4130*/  ISETP.GT.AND P1, PT, R18, 0x8, PT ;  /* 0x000000081200780c */ /* 0x000fe20003f24270 */
[----:B------:R-:W-:Y:S01]  /*4140*/  FMUL R30, R30, R58 ;  /* 0x0000003a1e1e7220 */ /* 0x000fe20000400000 */
[C---:B------:R-:W-:Y:S01]  /*4150*/  SHF.L.U64.HI R3, R64.reuse, 0x1, R65 ;  /* 0x0000000140037819 */ /* 0x040fe20000010241 */
[----:B------:R-:W-:Y:S01]  /*4160*/  @P0 STG.E.U16 desc[UR36][R4.64+0x2], R25 ;  /* 0x0000021904000986 */ /* 0x000fe2000c101524 */
[----:B------:R-:W-:Y:S01]  /*4170*/  LEA R6, P5, R64, R4, 0x1 ;  /* 0x0000000440067211 */ /* 0x000fe200078a08ff */
[-C--:B------:R-:W-:Y:S01]  /*4180*/  FMUL R31, R31, R58.reuse ;  /* 0x0000003a1f1f7220 */ /* 0x080fe20000400000 */
[----:B------:R-:W-:Y:S01]  /*4190*/  ISETP.GT.AND P3, PT, R0, 0x8, P3 ;  /* 0x000000080000780c */ /* 0x000fe20001f64270 */
[-C--:B------:R-:W-:Y:S01]  /*41a0*/  FMUL R32, R32, R58.reuse ;  /* 0x0000003a20207220 */ /* 0x080fe20000400000 */
[----:B------:R-:W-:Y:S01]  /*41b0*/  ISETP.GT.AND P0, PT, R18, 0x9, PT ;  /* 0x000000091200780c */ /* 0x000fe20003f04270 */
[----:B------:R-:W-:Y:S01]  /*41c0*/  IMAD.X R7, R3, 0x1, R5, P5 ;  /* 0x0000000103077824 */ /* 0x000fe200028e0605 */
[----:B------:R-:W-:Y:S01]  /*41d0*/  ISETP.GT.AND P4, PT, R0, RZ, P1 ;  /* 0x000000ff0000720c */ /* 0x000fe20000f84270 */
[----:B------:R-:W-:Y:S01]  /*41e0*/  FMUL R33, R33, R58 ;  /* 0x0000003a21217220 */ /* 0x000fe20000400000 */
[----:B------:R-:W-:Y:S01]  /*41f0*/  F2FP.F16.F32.PACK_AB R26, RZ, R26 ;  /* 0x0000001aff1a723e */ /* 0x000fe200000000ff */
[-C--:B------:R-:W-:Y:S01]  /*4200*/  FMUL R34, R34, R58.reuse ;  /* 0x0000003a22227220 */ /* 0x080fe20000400000 */
[----:B------:R-:W-:Y:S01]  /*4210*/  ISETP.GT.AND P5, PT, R0, RZ, P0 ;  /* 0x000000ff0000720c */ /* 0x000fe200007a4270 */
[----:B------:R-:W-:Y:S01]  /*4220*/  FMUL R35, R35, R58 ;  /* 0x0000003a23237220 */ /* 0x000fe20000400000 */
[----:B------:R-:W-:Y:S01]  /*4230*/  F2FP.F16.F32.PACK_AB R27, RZ, R27 ;  /* 0x0000001bff1b723e */ /* 0x000fe200000000ff */
[----:B------:R-:W-:Y:S01]  /*4240*/  @P2 STG.E.U16 desc[UR36][R6.64], R26 ;  /* 0x0000001a06002986 */ /* 0x000fe2000c101524 */
[----:B------:R-:W-:Y:S01]  /*4250*/  F2FP.F16.F32.PACK_AB R28, RZ, R28 ;  /* 0x0000001cff1c723e */ /* 0x000fe200000000ff */
[-C--:B------:R-:W-:Y:S01]  /*4260*/  FMUL R36, R36, R58.reuse ;  /* 0x0000003a24247220 */ /* 0x080fe20000400000 */
[----:B------:R-:W-:Y:S01]  /*4270*/  ISETP.GT.AND P2, PT, R0, 0x8, P1 ;  /* 0x000000080000780c */ /* 0x000fe20000f44270 */
[----:B------:R-:W-:Y:S01]  /*4280*/  @P3 STG.E.U16 desc[UR36][R6.64+0x2], R27 ;  /* 0x0000021b06003986 */ /* 0x000fe2000c101524 */
[----:B------:R-:W-:Y:S01]  /*4290*/  ISETP.GT.AND P1, PT, R18, 0x10, PT ;  /* 0x000000101200780c */ /* 0x000fe20003f24270 */
[-C--:B------:R-:W-:Y:S01]  /*42a0*/  FMUL R37, R37, R58.reuse ;  /* 0x0000003a25257220 */ /* 0x080fe20000400000 */
[----:B------:R-:W-:Y:S01]  /*42b0*/  F2FP.F16.F32.PACK_AB R29, RZ, R29 ;  /* 0x0000001dff1d723e */ /* 0x000fe200000000ff */
[----:B------:R-:W-:Y:S01]  /*42c0*/  @P4 STG.E.U16 desc[UR36][R4.64+0x10], R28 ;  /* 0x0000101c04004986 */ /* 0x000fe2000c101524 */
[----:B------:R-:W-:Y:S01]  /*42d0*/  ISETP.GT.AND P3, PT, R0, 0x8, P0 ;  /* 0x000000080000780c */ /* 0x000fe20000764270 */
[-C--:B------:R-:W-:Y:S01]  /*42e0*/  FMUL R38, R38, R58.reuse ;  /* 0x0000003a26267220 */ /* 0x080fe20000400000 */
[----:B------:R-:W-:Y:S01]  /*42f0*/  ISETP.GT.AND P0, PT, R18, 0x11, PT ;  /* 0x000000111200780c */ /* 0x000fe20003f04270 */
[----:B------:R-:W-:Y:S01]  /*4300*/  @P5 STG.E.U16 desc[UR36][R4.64+0x12], R29 ;  /* 0x0000121d04005986 */ /* 0x000fe2000c101524 */
        /* <DEDUP_REMOVED lines=40> */
[C---:B------:R-:W-:Y:S01]  /*4590*/  ISETP.GT.AND P4, PT, R0.reuse, RZ, P1 ;  /* 0x000000ff0000720c */ /* 0x040fe20000f84270 */
[-C--:B------:R-:W-:Y:S01]  /*45a0*/  FMUL R51, R51, R58.reuse ;  /* 0x0000003a33337220 */ /* 0x080fe20000400000 */
[----:B------:R-:W-:Y:S01]  /*45b0*/  ISETP.GT.AND P5, PT, R0, RZ, P0 ;  /* 0x000000ff0000720c */ /* 0x000fe200007a4270 */
[----:B------:R-:W-:Y:S01]  /*45c0*/  FMUL R52, R52, R58 ;  /* 0x0000003a34347220 */ /* 0x000fe20000400000 */
[----:B------:R-:W-:Y:S01]  /*45d0*/  F2FP.F16.F32.PACK_AB R38, RZ, R38 ;  /* 0x00000026ff26723e */ /* 0x000fe200000000ff */
[-C--:B------:R-:W-:Y:S01]  /*45e0*/  FMUL R53, R53, R58.reuse ;  /* 0x0000003a35357220 */ /* 0x080fe20000400000 */
[----:B------:R-:W-:Y:S01]  /*45f0*/  F2FP.F16.F32.PACK_AB R39, RZ, R39 ;  /* 0x00000027ff27723e */ /* 0x000fe200000000ff */
[----:B------:R-:W-:Y:S01]  /*4600*/  FMUL R54, R54, R58 ;  /* 0x0000003a36367220 */ /* 0x000fe20000400000 */
[----:B------:R-:W-:Y:S01]  /*4610*/  F2FP.F16.F32.PACK_AB R40, RZ, R40 ;  /* 0x00000028ff28723e */ /* 0x000fe200000000ff */
[----:B------:R-:W-:Y:S01]  /*4620*/  @P2 STG.E.U16 desc[UR36][R6.64+0x30], R38 ;  /* 0x0000302606002986 */ /* 0x000fe2000c101524 */
[----:B------:R-:W-:Y:S01]  /*4630*/  F2FP.F16.F32.PACK_AB R41, RZ, R41 ;  /* 0x00000029ff29723e */ /* 0x000fe200000000ff */
[----:B------:R-:W-:Y:S01]  /*4640*/  FMUL R55, R55, R58 ;  /* 0x0000003a37377220 */ /* 0x000fe20000400000 */
[C---:B------:R-:W-:Y:S01]  /*4650*/  ISETP.GT.AND P1, PT, R0.reuse, 0x8, P1 ;  /* 0x000000080000780c */ /* 0x040fe20000f24270 */
[----:B------:R-:W-:Y:S01]  /*4660*/  @P3 STG.E.U16 desc[UR36][R6.64+0x32], R39 ;  /* 0x0000322706003986 */ /* 0x000fe2000c101524 */
[----:B------:R-:W-:-:S02]  /*4670*/  ISETP.GT.AND P2, PT, R0, 0x8, P0 ;  /* 0x000000080000780c */ /* 0x000fc40000744270 */
[----:B------:R-:W-:Y:S01]  /*4680*/  F2FP.F16.F32.PACK_AB R42, RZ, R42 ;  /* 0x0000002aff2a723e */ /* 0x000fe200000000ff */
[----:B------:R-:W-:Y:S01]  /*4690*/  @P4 STG.E.U16 desc[UR36][R4.64+0x40], R40 ;  /* 0x0000402804004986 */ /* 0x000fe2000c101524 */
[C---:B------:R-:W-:Y:S02]  /*46a0*/  ISETP.GT.AND P4, PT, R18.reuse, 0x28, PT ;  /* 0x000000281200780c */ /* 0x040fe40003f84270 */
[----:B------:R-:W-:Y:S01]  /*46b0*/  ISETP.GT.AND P0, PT, R18, 0x29, PT ;  /* 0x000000291200780c */ /* 0x000fe20003f04270 */
[----:B------:R-:W-:Y:S01]  /*46c0*/  @P5 STG.E.U16 desc[UR36][R4.64+0x42], R41 ;  /* 0x0000422904005986 */ /* 0x000fe2000c101524 */
[----:B------:R-:W-:Y:S02]  /*46d0*/  ISETP.GT.AND P5, PT, R0, RZ, P4 ;  /* 0x000000ff0000720c */ /* 0x000fe400027a4270 */
[----:B------:R-:W-:Y:S01]  /*46e0*/  F2FP.F16.F32.PACK_AB R43, RZ, R43 ;  /* 0x0000002bff2b723e */ /* 0x000fe200000000ff */
[----:B------:R-:W-:Y:S01]  /*46f0*/  @P1 STG.E.U16 desc[UR36][R6.64+0x40], R42 ;  /* 0x0000402a06001986 */ /* 0x000fe2000c101524 */
[----:B------:R-:W-:-:S02]  /*4700*/  F2FP.F16.F32.PACK_AB R44, RZ, R44 ;  /* 0x0000002cff2c723e */ /* 0x000fc400000000ff */
[C---:B------:R-:W-:Y:S01]  /*4710*/  ISETP.GT.AND P3, PT, R0.reuse, RZ, P0 ;  /* 0x000000ff0000720c */ /* 0x040fe20000764270 */
[----:B------:R-:W-:Y:S01]  /*4720*/  @P2 STG.E.U16 desc[UR36][R6.64+0x42], R43 ;  /* 0x0000422b06002986 */ /* 0x000fe2000c101524 */
[C---:B------:R-:W-:Y:S02]  /*4730*/  ISETP.GT.AND P4, PT, R0.reuse, 0x8, P4 ;  /* 0x000000080000780c */ /* 0x040fe40002784270 */
[----:B------:R-:W-:Y:S02]  /*4740*/  F2FP.F16.F32.PACK_AB R45, RZ, R45 ;  /* 0x0000002dff2d723e */ /* 0x000fe400000000ff */
[----:B------:R-:W-:Y:S01]  /*4750*/  F2FP.F16.F32.PACK_AB R46, RZ, R46 ;  /* 0x0000002eff2e723e */ /* 0x000fe200000000ff */
[----:B------:R-:W-:Y:S01]  /*4760*/  @P5 STG.E.U16 desc[UR36][R4.64+0x50], R44 ;  /* 0x0000502c04005986 */ /* 0x000fe2000c101524 */
[----:B------:R-:W-:Y:S02]  /*4770*/  ISETP.GT.AND P5, PT, R0, 0x8, P0 ;  /* 0x000000080000780c */ /* 0x000fe400007a4270 */
[----:B------:R-:W-:-:S02]  /*4780*/  F2FP.F16.F32.PACK_AB R47, RZ, R47 ;  /* 0x0000002fff2f723e */ /* 0x000fc400000000ff */
[C---:B------:R-:W-:Y:S01]  /*4790*/  ISETP.GT.AND P2, PT, R18.reuse, 0x31, PT ;  /* 0x000000311200780c */ /* 0x040fe20003f44270 */
[----:B------:R-:W-:Y:S01]  /*47a0*/  @P3 STG.E.U16 desc[UR36][R4.64+0x52], R45 ;  /* 0x0000522d04003986 */ /* 0x000fe2000c101524 */
[----:B------:R-:W-:Y:S02]  /*47b0*/  ISETP.GT.AND P3, PT, R18, 0x30, PT ;  /* 0x000000301200780c */ /* 0x000fe40003f64270 */
[----:B------:R-:W-:Y:S01]  /*47c0*/  F2FP.F16.F32.PACK_AB R48, RZ, R48 ;  /* 0x00000030ff30723e */ /* 0x000fe200000000ff */
[----:B------:R-:W-:Y:S01]  /*47d0*/  @P4 STG.E.U16 desc[UR36][R6.64+0x50], R46 ;  /* 0x0000502e06004986 */ /* 0x000fe2000c101524 */
[C---:B------:R-:W-:Y:S02]  /*47e0*/  ISETP.GT.AND P4, PT, R0.reuse, RZ, P2 ;  /* 0x000000ff0000720c */ /* 0x040fe40001784270 */
[----:B------:R-:W-:Y:S01]  /*47f0*/  F2FP.F16.F32.PACK_AB R49, RZ, R49 ;  /* 0x00000031ff31723e */ /* 0x000fe200000000ff */
[----:B------:R-:W-:Y:S01]  /*4800*/  @P5 STG.E.U16 desc[UR36][R6.64+0x52], R47 ;  /* 0x0000522f06005986 */ /* 0x000fe2000c101524 */
[----:B------:R-:W-:-:S02]  /*4810*/  ISETP.GT.AND P5, PT, R0, RZ, P3 ;  /* 0x000000ff0000720c */ /* 0x000fc40001fa4270 */
[C---:B------:R-:W-:Y:S02]  /*4820*/  ISETP.GT.AND P1, PT, R18.reuse, 0x38, PT ;  /* 0x000000381200780c */ /* 0x040fe40003f24270 */
[----:B------:R-:W-:Y:S02]  /*4830*/  ISETP.GT.AND P0, PT, R18, 0x39, PT ;  /* 0x000000391200780c */ /* 0x000fe40003f04270 */
[C---:B------:R-:W-:Y:S02]  /*4840*/  ISETP.GT.AND P3, PT, R0.reuse, 0x8, P3 ;  /* 0x000000080000780c */ /* 0x040fe40001f64270 */
[C---:B------:R-:W-:Y:S02]  /*4850*/  ISETP.GT.AND P2, PT, R0.reuse, 0x8, P2 ;  /* 0x000000080000780c */ /* 0x040fe40001744270 */
[----:B------:R-:W-:Y:S02]  /*4860*/  F2FP.F16.F32.PACK_AB R50, RZ, R50 ;  /* 0x00000032ff32723e */ /* 0x000fe400000000ff */
[----:B------:R-:W-:Y:S01]  /*4870*/  F2FP.F16.F32.PACK_AB R51, RZ, R51 ;  /* 0x00000033ff33723e */ /* 0x000fe200000000ff */
[----:B------:R-:W-:Y:S01]  /*4880*/  @P5 STG.E.U16 desc[UR36][R4.64+0x60], R48 ;  /* 0x0000603004005986 */ /* 0x000fe2000c101524 */
[----:B------:R-:W-:-:S02]  /*4890*/  ISETP.GT.AND P5, PT, R0, RZ, P0 ;  /* 0x000000ff0000720c */ /* 0x000fc400007a4270 */
[C---:B------:R-:W-:Y:S01]  /*48a0*/  ISETP.GT.AND P0, PT, R0.reuse, 0x8, P0 ;  /* 0x000000080000780c */ /* 0x040fe20000704270 */
[----:B------:R-:W-:Y:S01]  /*48b0*/  @P4 STG.E.U16 desc[UR36][R4.64+0x62], R49 ;  /* 0x0000623104004986 */ /* 0x000fe2000c101524 */
[C---:B------:R-:W-:Y:S02]  /*48c0*/  ISETP.GT.AND P4, PT, R0.reuse, RZ, P1 ;  /* 0x000000ff0000720c */ /* 0x040fe40000f84270 */
[----:B------:R-:W-:Y:S01]  /*48d0*/  ISETP.GT.AND P1, PT, R0, 0x8, P1 ;  /* 0x000000080000780c */ /* 0x000fe20000f24270 */
[----:B------:R-:W-:Y:S01]  /*48e0*/  @P3 STG.E.U16 desc[UR36][R6.64+0x60], R50 ;  /* 0x0000603206003986 */ /* 0x000fe2000c101524 */
[----:B------:R-:W-:Y:S02]  /*48f0*/  F2FP.F16.F32.PACK_AB R52, RZ, R52 ;  /* 0x00000034ff34723e */ /* 0x000fe400000000ff */
[----:B------:R-:W-:Y:S01]  /*4900*/  F2FP.F16.F32.PACK_AB R53, RZ, R53 ;  /* 0x00000035ff35723e */ /* 0x000fe200000000ff */
[----:B------:R-:W-:Y:S01]  /*4910*/  @P2 STG.E.U16 desc[UR36][R6.64+0x62], R51 ;  /* 0x0000623306002986 */ /* 0x000fe2000c101524 */
[----:B------:R-:W-:-:S02]  /*4920*/  F2FP.F16.F32.PACK_AB R54, RZ, R54 ;  /* 0x00000036ff36723e */ /* 0x000fc400000000ff */
[----:B------:R-:W-:-:S03]  /*4930*/  F2FP.F16.F32.PACK_AB R55, RZ, R55 ;  /* 0x00000037ff37723e */ /* 0x000fc600000000ff */
[----:B------:R-:W-:Y:S04]  /*4940*/  @P4 STG.E.U16 desc[UR36][R4.64+0x70], R52 ;  /* 0x0000703404004986 */ /* 0x000fe8000c101524 */
[----:B------:R0:W-:Y:S02]  /*4950*/  @P5 STG.E.U16 desc[UR36][R4.64+0x72], R53 ;  /* 0x0000723504005986 */ /* 0x0001e4000c101524 */
[----:B0-----:R-:W-:Y:S02]  /*4960*/  @P1 IMAD.MOV.U32 R4, RZ, RZ, R6 ;  /* 0x000000ffff041224 */ /* 0x001fe400078e0006 */
[----:B------:R-:W-:-:S05]  /*4970*/  @P1 IMAD.MOV.U32 R5, RZ, RZ, R7 ;  /* 0x000000ffff051224 */ /* 0x000fca00078e0007 */
[----:B------:R0:W-:Y:S04]  /*4980*/  @P1 STG.E.U16 desc[UR36][R4.64+0x70], R54 ;  /* 0x0000703604001986 */ /* 0x0001e8000c101524 */
[----:B------:R0:W-:Y:S02]  /*4990*/  @P0 STG.E.U16 desc[UR36][R6.64+0x72], R55 ;  /* 0x0000723706000986 */ /* 0x0001e4000c101524 */
.L_x_100:
[----:B------:R-:W-:Y:S05]  /*49a0*/  BSYNC B0 ;  /* 0x0000000000007941 */ /* 0x000fea0003800000 */
.L_x_38:
[----:B0-----:R-:W2:Y:S01]  /*49b0*/  LDL.64 R4, [R1] ;  /* 0x0000000001047983 */ /* 0x001ea20000100a00 */
[----:B------:R-:W-:Y:S01]  /*49c0*/  ULDC.64 UR4, c[0x0][0x650] ;  /* 0x0001940000047ab9 */ /* 0x000fe20000000a00 */
[----:B------:R-:W-:Y:S02]  /*49d0*/  IMAD.U32 R0, RZ, RZ, UR44 ;  /* 0x0000002cff007e24 */ /* 0x000fe4000f8e00ff */
[----:B------:R-:W-:Y:S02]  /*49e0*/  IMAD.MOV.U32 R22, RZ, RZ, -0x1 ;  /* 0xffffffffff167424 */ /* 0x000fe400078e00ff */
[----:B------:R0:W-:Y:S01]  /*49f0*/  SYNCS.ARRIVE.TRANS64.A1T0 RZ, [R0+UR48], RZ ;  /* 0x000000ff00ff79a7 */ /* 0x0001e20008100030 */
[----:B------:R-:W-:Y:S02]  /*4a00*/  IMAD.MOV.U32 R18, RZ, RZ, -0x1 ;  /* 0xffffffffff127424 */ /* 0x000fe400078e00ff */
[----:B------:R-:W-:Y:S01]  /*4a10*/  IMAD.MOV.U32 R19, RZ, RZ, -0x1 ;  /* 0xffffffffff137424 */ /* 0x000fe200078e00ff */
[----:B0-----:R-:W-:-:S02]  /*4a20*/  PRMT R0, RZ, 0x7610, R0 ;  /* 0x00007610ff007816 */ /* 0x001fc40000000000 */
[----:B--2---:R-:W-:-:S05]  /*4a30*/  LEA R16, P0, R4, R16, 0x1 ;  /* 0x0000001004107211 */ /* 0x004fca00078008ff */
[----:B------:R-:W-:Y:S01]  /*4a40*/  IMAD.X R17, R68, 0x1, R17, P0 ;  /* 0x0000000144117824 */ /* 0x000fe200000e0611 */
[----:B------:R-:W-:-:S04]  /*4a50*/  ISETP.GE.U32.AND P0, PT, R16, UR4, PT ;  /* 0x0000000410007c0c */ /* 0x000fc8000bf06070 */
[----:B------:R-:W-:-:S13]  /*4a60*/  ISETP.GE.U32.AND.EX P0, PT, R17, UR5, PT, P0 ;  /* 0x0000000511007c0c */ /* 0x000fda000bf06100 */
[----:B------:R-:W-:Y:S05]  /*4a70*/  @P0 BRA `(.L_x_101) ;  /* 0x00000004004c0947 */ /* 0x000fea0003800000 */
[----:B------:R-:W0:Y:S01]  /*4a80*/  LDC.64 R10, c[0x0][0x628] ;  /* 0x00018a00ff0a7b82 */ /* 0x000e220000000a00 */
[----:B------:R-:W2:Y:S01]  /*4a90*/  S2R R12, SR_CTAID.X ;  /* 0x00000000000c7919 */ /* 0x000ea20000002500 */
[----:B-1-34-:R-:W-:Y:S02]  /*4aa0*/  IMAD.MOV.U32 R8, RZ, RZ, R16 ;  /* 0x000000ffff087224 */ /* 0x01afe400078e0010 */
[----:B------:R-:W-:Y:S01]  /*4ab0*/  IMAD.MOV.U32 R9, RZ, RZ, R17 ;  /* 0x000000ffff097224 */ /* 0x000fe200078e0011 */
[----:B------:R-:W1:Y:S03]  /*4ac0*/  S2R R18, SR_CTAID.Y ;  /* 0x0000000000127919 */ /* 0x000e660000002600 */
[----:B------:R-:W3:Y:S08]  /*4ad0*/  LDC R0, c[0x0][0x630] ;  /* 0x00018c00ff007b82 */ /* 0x000ef00000000800 */
[----:B------:R-:W4:Y:S01]  /*4ae0*/  LDC.64 R14, c[0x0][0x620] ;  /* 0x00018800ff0e7b82 */ /* 0x000f220000000a00 */
[----:B0-----:R-:W-:-:S04]  /*4af0*/  ISETP.NE.U32.AND P0, PT, R10, RZ, PT ;  /* 0x000000ff0a00720c */ /* 0x001fc80003f05070 */
[----:B------:R-:W-:-:S13]  /*4b00*/  ISETP.NE.AND.EX P0, PT, R11, RZ, PT, P0 ;  /* 0x000000ff0b00720c */ /* 0x000fda0003f05300 */
[----:B-1234-:R-:W-:Y:S05]  /*4b10*/  @!P0 BRA `(.L_x_102) ;  /* 0x0000000000288947 */ /* 0x01efea0003800000 */
[----:B------:R-:W0:Y:S02]  /*4b20*/  LDC R3, c[0x0][0x634] ;  /* 0x00018d00ff037b82 */ /* 0x000e240000000800 */
[----:B0-----:R-:W-:-:S05]  /*4b30*/  IADD3 R3, P0, R16, R3, RZ ;  /* 0x0000000310037210 */ /* 0x001fca0007f1e0ff */
        /* <DEDUP_REMOVED lines=8> */
.L_x_102:
[-CC-:B------:R-:W-:Y:S01]  /*4bc0*/  SHF.R.U64 R19, R8, R0.reuse, R9.reuse ;  /* 0x0000000008137219 */ /* 0x180fe20000001209 */
[----:B------:R-:W0:Y:S01]  /*4bd0*/  LDC.64 R24, c[0x0][0x640] ;  /* 0x00019000ff187b82 */ /* 0x000e220000000a00 */
[----:B------:R-:W-:Y:S01]  /*4be0*/  SHF.R.U32.HI R0, RZ, R0, R9 ;  /* 0x00000000ff007219 */ /* 0x000fe20000011609 */
[----:B------:R-:W-:Y:S01]  /*4bf0*/  ULDC UR4, c[0x0][0x150] ;  /* 0x0000540000047ab9 */ /* 0x000fe20000000800 */
[----:B------:R-:W-:Y:S02]  /*4c00*/  IADD3 R3, P0, RZ, -R19, RZ ;  /* 0x80000013ff037210 */ /* 0x000fe40007f1e0ff */
[----:B------:R-:W-:-:S03]  /*4c10*/  I2FP.F32.U32 R7, R12 ;  /* 0x0000000c00077245 */ /* 0x000fc60000201000 */
[----:B------:R-:W1:Y:S01]  /*4c20*/  LDC R6, c[0x0][0x618] ;  /* 0x00018600ff067b82 */ /* 0x000e620000000800 */
[----:B------:R-:W-:Y:S02]  /*4c30*/  IMAD.X R5, RZ, RZ, ~R0, P0 ;  /* 0x000000ffff057224 */ /* 0x000fe400000e0e00 */
[----:B------:R-:W-:Y:S01]  /*4c40*/  FMUL R7, R7, UR4 ;  /* 0x0000000407077c20 */ /* 0x000fe20008400000 */
[----:B------:R-:W-:Y:S01]  /*4c50*/  ULDC UR4, c[0x0][0x154] ;  /* 0x0000550000047ab9 */ /* 0x000fe20000000800 */
[-C--:B------:R-:W-:Y:S02]  /*4c60*/  IMAD R0, R5, R14.reuse, RZ ;  /* 0x0000000e05007224 */ /* 0x080fe400078e02ff */
[C---:B------:R-:W-:Y:S01]  /*4c70*/  IMAD.WIDE.U32 R4, R3.reuse, R14, R16 ;  /* 0x0000000e03047225 */ /* 0x040fe200078e0010 */
[----:B------:R-:W2:Y:S01]  /*4c80*/  LDC R8, c[0x0][0x608] ;  /* 0x00018200ff087b82 */ /* 0x000ea20000000800 */
[----:B------:R-:W3:Y:S02]  /*4c90*/  F2I.U32.TRUNC.NTZ R7, R7 ;  /* 0x0000000700077305 */ /* 0x000ee4000020f000 */
[----:B------:R-:W-:Y:S01]  /*4ca0*/  IMAD R3, R3, R15, R0 ;  /* 0x0000000f03037224 */ /* 0x000fe200078e0200 */
[----:B------:R-:W-:-:S03]  /*4cb0*/  I2FP.F32.U32 R0, R18 ;  /* 0x0000001200007245 */ /* 0x000fc60000201000 */
[----:B------:R-:W-:Y:S01]  /*4cc0*/  IMAD.IADD R3, R5, 0x1, R3 ;  /* 0x0000000105037824 */ /* 0x000fe200078e0203 */
[----:B------:R-:W4:Y:S01]  /*4cd0*/  LDC R11, c[0x0][0x658] ;  /* 0x00019600ff0b7b82 */ /* 0x000f220000000800 */
[----:B0-----:R-:W-:-:S04]  /*4ce0*/  ISETP.NE.U32.AND P0, PT, R24, RZ, PT ;  /* 0x000000ff1800720c */ /* 0x001fc80003f05070 */
[----:B------:R-:W-:-:S03]  /*4cf0*/  ISETP.NE.AND.EX P0, PT, R25, RZ, PT, P0 ;  /* 0x000000ff1900720c */ /* 0x000fc60003f05300 */
[----:B------:R-:W0:Y:S01]  /*4d00*/  LDC R9, c[0x0][0x144] ;  /* 0x00005100ff097b82 */ /* 0x000e220000000800 */
[-C--:B-1----:R-:W-:Y:S01]  /*4d10*/  SHF.R.U64 R10, R4, R6.reuse, R3 ;  /* 0x00000006040a7219 */ /* 0x082fe20000001203 */
[----:B---3--:R-:W-:Y:S01]  /*4d20*/  IMAD.MOV R7, RZ, RZ, -R7 ;  /* 0x000000ffff077224 */ /* 0x008fe200078e0a07 */
[----:B------:R-:W-:Y:S01]  /*4d30*/  SHF.R.U32.HI R3, RZ, R6, R3 ;  /* 0x00000006ff037219 */ /* 0x000fe20000011603 */
[----:B------:R-:W-:-:S04]  /*4d40*/  FMUL R6, R0, UR4 ;  /* 0x0000000400067c20 */ /* 0x000fc80008400000 */
[----:B------:R-:W1:Y:S01]  /*4d50*/  LDC R21, c[0x0][0x148] ;  /* 0x00005200ff157b82 */ /* 0x000e620000000800 */
[----:B------:R3:W0:Y:S01]  /*4d60*/  F2I.U32.TRUNC.NTZ R14, R6 ;  /* 0x00000006000e7305 */ /* 0x000622000020f000 */
[-CC-:B--2---:R-:W-:Y:S02]  /*4d70*/  SHF.R.U64 R13, R10, R8.reuse, R3.reuse ;  /* 0x000000080a0d7219 */ /* 0x184fe40000001203 */
[----:B------:R-:W-:-:S04]  /*4d80*/  SHF.R.U32.HI R0, RZ, R8, R3 ;  /* 0x00000008ff007219 */ /* 0x000fc80000011603 */
[----:B-----5:R-:W2:Y:S01]  /*4d90*/  LDC R20, c[0x0][0x648] ;  /* 0x00019200ff147b82 */ /* 0x020ea20000000800 */
[-CC-:B----4-:R-:W-:Y:S02]  /*4da0*/  SHF.R.U64 R15, R13, R11.reuse, R0.reuse ;  /* 0x0000000b0d0f7219 */ /* 0x190fe40000001200 */
[----:B------:R-:W-:-:S03]  /*4db0*/  SHF.R.U32.HI R5, RZ, R11, R0 ;  /* 0x0000000bff057219 */ /* 0x000fc60000011600 */
[----:B------:R-:W-:Y:S02]  /*4dc0*/  IMAD.MOV.U32 R4, RZ, RZ, R15 ;  /* 0x000000ffff047224 */ /* 0x000fe400078e000f */
[----:B------:R-:W4:Y:S01]  /*4dd0*/  LDC R26, c[0x0][0x638] ;  /* 0x00018e00ff1a7b82 */ /* 0x000f220000000800 */
[----:B0-----:R-:W-:-:S07]  /*4de0*/  IMAD R22, R9, R7, R12 ;  /* 0x0000000709167224 */ /* 0x001fce00078e020c */
[----:B------:R-:W0:Y:S08]  /*4df0*/  LDC R27, c[0x0][0x610] ;  /* 0x00018400ff1b7b82 */ /* 0x000e300000000800 */
[----:B------:R-:W0:Y:S01]  /*4e00*/  LDC R28, c[0x0][0x600] ;  /* 0x00018000ff1c7b82 */ /* 0x000e220000000800 */
[----:B-123--:R-:W-:Y:S05]  /*4e10*/  @!P0 BRA `(.L_x_103) ;  /* 0x0000000000288947 */ /* 0x00efea0003800000 */
[----:B------:R-:W1:Y:S02]  /*4e20*/  LDC R0, c[0x0][0x64c] ;  /* 0x00019300ff007b82 */ /* 0x000e640000000800 */
[----:B-1----:R-:W-:-:S05]  /*4e30*/  IADD3 R3, P0, R15, R0, RZ ;  /* 0x000000000f037210 */ /* 0x002fca0007f1e0ff */
        /* <DEDUP_REMOVED lines=8> */
.L_x_103:
[----:B------:R-:W-:Y:S01]  /*4ec0*/  ISETP.NE.AND P0, PT, R2, 0x1, PT ;  /* 0x000000010200780c */ /* 0x000fe20003f05270 */
[----:B------:R-:W-:Y:S01]  /*4ed0*/  IMAD.MOV R14, RZ, RZ, -R14 ;  /* 0x000000ffff0e7224 */ /* 0x000fe200078e0a0e */
[----:B------:R-:W-:Y:S02]  /*4ee0*/  SHF.R.U64 R0, R4, R20, R5 ;  /* 0x0000001404007219 */ /* 0x000fe40000001205 */
[----:B------:R-:W-:Y:S02]  /*4ef0*/  LOP3.LUT R3, R13, R70, RZ, 0xc0, !PT ;  /* 0x000000460d037212 */ /* 0x000fe400078ec0ff */
[----:B------:R-:W-:Y:S01]  /*4f00*/  LOP3.LUT R5, R10, R69, RZ, 0xc0, !PT ;  /* 0x000000450a057212 */ /* 0x000fe200078ec0ff */
[----:B------:R-:W-:Y:S02]  /*4f10*/  IMAD.MOV R4, RZ, RZ, -R0 ;  /* 0x000000ffff047224 */ /* 0x000fe400078e0a00 */
[----:B------:R-:W-:Y:S02]  /*4f20*/  IMAD R3, R66, R0, R3 ;  /* 0x0000000042037224 */ /* 0x000fe400078e0203 */
[----:B----4-:R-:W-:-:S02]  /*4f30*/  IMAD R0, R4, R26, R15 ;  /* 0x0000001a04007224 */ /* 0x010fc400078e020f */
[----:B------:R-:W-:Y:S02]  /*4f40*/  @P0 IMAD R22, R21, R14, R18 ;  /* 0x0000000e15160224 */ /* 0x000fe400078e0212 */
[----:B------:R-:W-:Y:S02]  /*4f50*/  IMAD.MOV.U32 R4, RZ, RZ, 0x1 ;  /* 0x00000001ff047424 */ /* 0x000fe400078e00ff */
[----:B0-----:R-:W-:Y:S02]  /*4f60*/  IMAD R22, R3, R27, R22 ;  /* 0x0000001b03167224 */ /* 0x001fe400078e0216 */
[----:B------:R-:W-:Y:S01]  /*4f70*/  IMAD R3, R0, R28, R5 ;  /* 0x0000001c00037224 */ /* 0x000fe200078e0205 */
[----:B------:R-:W-:-:S04]  /*4f80*/  PRMT R0, R4, 0x7610, R0 ;  /* 0x0000761004007816 */ /* 0x000fc80000000000 */
[----:B------:R-:W-:Y:S02]  /*4f90*/  SEL R18, R3, R22, !P0 ;  /* 0x0000001603127207 */ /* 0x000fe40004000000 */
[----:B------:R-:W-:-:S07]  /*4fa0*/  SEL R22, R22, R3, !P0 ;  /* 0x0000000316167207 */ /* 0x000fce0004000000 */
.L_x_101:
[----:B------:R-:W-:Y:S01]  /*4fb0*/  UIMAD.WIDE.U32 UR4, UR38, 0x24924925, URZ ;  /* 0x24924925260478a5 */ /* 0x000fe2000f8e003f */
[----:B------:R-:W-:Y:S02]  /*4fc0*/  LOP3.LUT P0, RZ, R0, 0xff, RZ, 0xc0, !PT ;  /* 0x000000ff00ff7812 */ /* 0x000fe4000780c0ff */
[----:B------:R-:W-:Y:S01]  /*4fd0*/  LOP3.LUT R75, R75, 0x1, RZ, 0x3c, !PT ;  /* 0x000000014b4b7812 */ /* 0x000fe200078e3cff */
[----:B------:R-:W-:-:S04]  /*4fe0*/  UIADD3 UR4, UR38, -UR5, URZ ;  /* 0x8000000526047290 */ /* 0x000fc8000fffe03f */
[----:B------:R-:W-:-:S04]  /*4ff0*/  ULEA.HI UR4, UR4, UR5, URZ, 0x1f ;  /* 0x0000000504047291 */ /* 0x000fc8000f8ff83f */
[----:B------:R-:W-:-:S04]  /*5000*/  USHF.R.U32.HI UR4, URZ, 0x2, UR4 ;  /* 0x000000023f047899 */ /* 0x000fc80008011604 */
[----:B------:R-:W-:Y:S01]  /*5010*/  UIMAD UR38, UR4, -0x7, UR38 ;  /* 0xfffffff9042678a4 */ /* 0x000fe2000f8e0226 */
[----:B------:R-:W-:Y:S11]  /*5020*/  @P0 BRA `(.L_x_104) ;  /* 0xffffffc800140947 */ /* 0x000ff6000383ffff */
[----:B------:R-:W-:Y:S05]  /*5030*/  EXIT ;  /* 0x000000000000794d */ /* 0x000fea0003800000 */
.L_x_17:
[----:B------:R-:W-:-:S08]  /*5040*/  ISETP.NE.AND P0, PT, R9, RZ, PT ;  /* 0x000000ff0900720c */ /* 0x000fd00003f05270 */
[----:B0-----:R-:W0:-:S00]  /*5050*/  USETMAXREG.DEALLOC.CTAPOOL 0x28 ;  /* 0x00000028000079c8 */ /* 0x001e0000080e0500 */
[----:B------:R-:W-:Y:S05]  /*5060*/  @P0 EXIT ;  /* 0x000000000000094d */ /* 0x000fea0003800000 */
[----:B0-----:R-:W-:Y:S01]  /*5070*/  LOP3.LUT P0, RZ, R3, 0xff, RZ, 0xc0, !PT ;  /* 0x000000ff03ff7812 */ /* 0x001fe2000780c0ff */
[----:B------:R-:W-:Y:S02]  /*5080*/  IMAD.MOV.U32 R3, RZ, RZ, 0x1 ;  /* 0x00000001ff037424 */ /* 0x000fe400078e00ff */
[----:B------:R-:W-:-:S10]  /*5090*/  IMAD.MOV.U32 R8, RZ, RZ, RZ ;  /* 0x000000ffff087224 */ /* 0x000fd400078e00ff */
[----:B------:R-:W-:Y:S05]  /*50a0*/  @!P0 BRA `(.L_x_105) ;  /* 0x0000000c009c8947 */ /* 0x000fea0003800000 */
[----:B------:R-:W0:Y:S01]  /*50b0*/  S2UR UR5, SR_CgaCtaId ;  /* 0x00000000000579c3 */ /* 0x000e220000008800 */
[----:B------:R-:W-:Y:S01]  /*50c0*/  UMOV UR7, 0x1 ;  /* 0x0000000100077882 */ /* 0x000fe20000000000 */
[----:B------:R-:W-:Y:S01]  /*50d0*/  LOP3.LUT P0, RZ, R4, 0x1f, RZ, 0xc0, !PT ;  /* 0x0000001f04ff7812 */ /* 0x000fe2000780c0ff */
[----:B------:R-:W-:Y:S01]  /*50e0*/  ULDC UR14, c[0x0][0x658] ;  /* 0x00019600000e7ab9 */ /* 0x000fe20000000800 */
[----:B------:R-:W-:Y:S01]  /*50f0*/  UMOV UR6, 0xffffffff ;  /* 0xffffffff00067882 */ /* 0x000fe20000000000 */
[----:B------:R-:W-:Y:S01]  /*5100*/  BSSY B0, `(.L_x_105) ;  /* 0x00000e1000007945 */ /* 0x000fe20003800000 */
[----:B------:R-:W-:Y:S01]  /*5110*/  USHF.L.U32 UR6, UR6, UR14, URZ ;  /* 0x0000000e06067299 */ /* 0x000fe2000800063f */
[C---:B------:R-:W-:Y:S01]  /*5120*/  ISETP.NE.AND P2, PT, R5.reuse, RZ, PT ;  /* 0x000000ff0500720c */ /* 0x040fe20003f45270 */
[----:B------:R-:W-:Y:S01]  /*5130*/  IMAD.MOV.U32 R10, RZ, RZ, 0x1 ;  /* 0x00000001ff0a7424 */ /* 0x000fe200078e00ff */
[----:B------:R-:W-:Y:S01]  /*5140*/  ISETP.NE.OR P0, PT, R5, RZ, !P0 ;  /* 0x000000ff0500720c */ /* 0x000fe20004705670 */
[----:B------:R-:W-:Y:S01]  /*5150*/  IMAD.MOV.U32 R3, RZ, RZ, 0x1 ;  /* 0x00000001ff037424 */ /* 0x000fe200078e00ff */
[----:B------:R-:W-:Y:S01]  /*5160*/  LOP3.LUT R9, R23, 0x2, RZ, 0xfc, !PT ;  /* 0x0000000217097812 */ /* 0x000fe200078efcff */
[----:B------:R-:W-:Y:S01]  /*5170*/  IMAD.MOV.U32 R8, RZ, RZ, RZ ;  /* 0x000000ffff087224 */ /* 0x000fe200078e00ff */
[----:B------:R-:W-:Y:S01]  /*5180*/  ULDC UR13, c[0x0][0x600] ;  /* 0x00018000000d7ab9 */ /* 0x000fe20000000800 */
[----:B------:R-:W-:Y:S01]  /*5190*/  UMOV UR23, 0x5 ;  /* 0x0000000500177882 */ /* 0x000fe20000000000 */
[----:B------:R-:W-:-:S02]  /*51a0*/  UIADD3 UR42, UR40, 0x1, URZ ;  /* 0x00000001282a7890 */ /* 0x000fc4000fffe03f */
[----:B------:R-:W-:Y:S02]  /*51b0*/  UIADD3 UR13, UR13, -0x1, URZ ;  /* 0xffffffff0d0d7890 */ /* 0x000fe4000fffe03f */
[----:B------:R-:W-:Y:S02]  /*51c0*/  USHF.L.U32 UR14, UR7, UR14, URZ ;  /* 0x0000000e070e7299 */ /* 0x000fe4000800063f */
[----:B------:R-:W-:Y:S01]  /*51d0*/  ULOP3.LUT UR21, URZ, UR6, URZ, 0x33, !UPT ;  /* 0x000000063f157292 */ /* 0x000fe2000f8e333f */
[----:B------:R-:W-:Y:S01]  /*51e0*/  ULDC.64 UR30, c[0x0][0x198] ;  /* 0x00006600001e7ab9 */ /* 0x000fe20000000a00 */
[----:B0-----:R-:W-:Y:S02]  /*51f0*/  ULOP3.LUT UR4, UR5, 0x1, URZ, 0xc0, !UPT ;  /* 0x0000000105047892 */ /* 0x001fe4000f8ec03f */
[----:B------:R-:W-:Y:S02]  /*5200*/  USHF.R.U32.HI UR41, URZ, 0x1, UR5 ;  /* 0x000000013f297899 */ /* 0x000fe40008011605 */
[----:B------:R-:W-:-:S02]  /*5210*/  USHF.L.U32 UR15, UR5, 0x5, URZ ;  /* 0x00000005050f7899 */ /* 0x000fc4000800063f */
[----:B------:R-:W-:Y:S02]  /*5220*/  USHF.L.U32 UR37, UR5, 0xb, URZ ;  /* 0x0000000b05257899 */ /* 0x000fe4000800063f */
[----:B------:R-:W-:Y:S02]  /*5230*/  ULOP3.LUT UR5, UR5, 0xfffffffe, URZ, 0xc0, !UPT ;  /* 0xfffffffe05057892 */ /* 0x000fe4000f8ec03f */
[----:B------:R-:W-:Y:S02]  /*5240*/  UISETP.GT.U32.AND UP0, UPT, UR4, 0xffff, UPT ;  /* 0x0000ffff0400788c */ /* 0x000fe4000bf04070 */
[----:B------:R-:W-:Y:S02]  /*5250*/  USHF.L.U32 UR22, UR7, UR5, URZ ;  /* 0x0000000507167299 */ /* 0x000fe4000800063f */
[----:B------:R-:W-:Y:S02]  /*5260*/  ULOP3.LUT UR5, UR5, 0x1, URZ, 0xfc, !UPT ;  /* 0x0000000105057892 */ /* 0x000fe4000f8efc3f */
[----:B------:R-:W-:-:S02]  /*5270*/  USEL UR4, UR4, 0xffff, !UP0 ;  /* 0x0000ffff04047887 */ /* 0x000fc4000c000000 */
[----:B------:R-:W-:Y:S02]  /*5280*/  USHF.L.U32 UR5, UR7, UR5, URZ ;  /* 0x0000000507057299 */ /* 0x000fe4000800063f */
[----:B------:R-:W-:Y:S02]  /*5290*/  ULOP3.LUT UR4, UR4, 0xffff, URZ, 0xc0, !UPT ;  /* 0x0000ffff04047892 */ /* 0x000fe4000f8ec03f */
[----:B------:R-:W-:Y:S02]  /*52a0*/  ULOP3.LUT UR15, UR15, 0x20, URZ, 0xc0, !UPT ;  /* 0x000000200f0f7892 */ /* 0x000fe4000f8ec03f */
[----:B------:R-:W-:Y:S02]  /*52b0*/  ULOP3.LUT UR22, UR22, UR5, URZ, 0xfc, !UPT ;  /* 0x0000000516167292 */ /* 0x000fe4000f8efc3f */
[----:B------:R-:W-:-:S12]  /*52c0*/  USHF.L.U32 UR23, UR23, UR4, URZ ;  /* 0x0000000417177299 */ /* 0x000fd8000800063f */
.L_x_117:
[----:B------:R-:W-:-:S03]  /*52d0*/  UMOV UR4, 0xffffffff ;  /* 0xffffffff00047882 */ /* 0x000fc60000000000 */
[----:B------:R-:W-:Y:S05]  /*52e0*/  BRA.DIV UR4, `(.L_x_106) ;  /* 0x0000001204947947 */ /* 0x000fea000b800000 */
[----:B------:R-:W-:-:S13]  /*52f0*/  ELECT P6, URZ, PT ;  /* 0x00000000003f782f */ /* 0x000fda00038c0000 */
.L_x_133:
[----:B------:R-:W0:Y:S01]  /*5300*/  LDC R4, c[0x0][0x28c] ;  /* 0x0000a300ff047b82 */ /* 0x000e220000000800 */
[----:B------:R-:W-:Y:S01]  /*5310*/  BSSY B1, `(.L_x_107) ;  /* 0x0000049000017945 */ /* 0x000fe20003800000 */
[----:B0-----:R-:W-:-:S13]  /*5320*/  ISETP.LT.OR P6, PT, R4, 0x1, !P6 ;  /* 0x000000010400780c */ /* 0x001fda00077c1670 */
[----:B------:R-:W-:Y:S05]  /*5330*/  @P6 BRA `(.L_x_108) ;  /* 0x0000000400186947 */ /* 0x000fea0003800000 */
[----:B------:R-:W-:Y:S01]  /*5340*/  LEA R22, R22, UR41, 0x1 ;  /* 0x0000002916167c11 */ /* 0x000fe2000f8e08ff */
[----:B------:R-:W-:Y:S01]  /*5350*/  IMAD.MOV.U32 R13, RZ, RZ, RZ ;  /* 0x000000ffff0d7224 */ /* 0x000fe200078e00ff */
[----:B------:R-:W-:Y:S01]  /*5360*/  LEA R18, R18, UR15, 0x6 ;  /* 0x0000000f12127c11 */ /* 0x000fe2000f8e30ff */
[----:B------:R-:W-:Y:S02]  /*5370*/  IMAD.U32 R14, RZ, RZ, UR42 ;  /* 0x0000002aff0e7e24 */ /* 0x000fe4000f8e00ff */
[----:B------:R-:W-:Y:S02]  /*5380*/  IMAD.MOV.U32 R4, RZ, RZ, R3 ;  /* 0x000000ffff047224 */ /* 0x000fe400078e0003 */
[----:B------:R-:W-:Y:S02]  /*5390*/  IMAD.MOV.U32 R5, RZ, RZ, R8 ;  /* 0x000000ffff057224 */ /* 0x000fe400078e0008 */
[----:B------:R-:W-:-:S07]  /*53a0*/  IMAD.SHL.U32 R22, R22, 0x20, RZ ;  /* 0x0000002016167824 */ /* 0x000fce00078e00ff */
.L_x_112:
[----:B------:R-:W0:Y:S01]  /*53b0*/  S2R R7, SR_CgaCtaId ;  /* 0x0000000000077919 */ /* 0x000e220000008800 */
[----:B------:R-:W-:-:S04]  /*53c0*/  MOV R6, 0x400 ;  /* 0x0000040000067802 */ /* 0x000fc80000000f00 */
[----:B0-----:R-:W-:Y:S02]  /*53d0*/  LEA R12, R7, R6, 0x18 ;  /* 0x00000006070c7211 */ /* 0x001fe400078ec0ff */
[----:B------:R-:W-:Y:S01]  /*53e0*/  SHF.L.U32 R6, R4, 0x1f, RZ ;  /* 0x0000001f04067819 */ /* 0x000fe200000006ff */
[----:B------:R-:W0:Y:S02]  /*53f0*/  @!P2 LDC R7, c[0x0][0x500] ;  /* 0x00014000ff07ab82 */ /* 0x000e240000000800 */
[----:B------:R-:W-:-:S04]  /*5400*/  IMAD R11, R5, 0x8, R12 ;  /* 0x00000008050b7824 */ /* 0x000fc800078e020c */
[----:B------:R-:W1:Y:S02]  /*5410*/  SYNCS.PHASECHK.TRANS64.TRYWAIT P1, [R11+URZ+0x38], R6 ;  /* 0x000038060b0075a7 */ /* 0x000e64000802017f */
[----:B-1----:R-:W-:Y:S05]  /*5420*/  @!P1 BRA `(.L_x_109) ;  /* 0x0000001000649947 */ /* 0x002fea0003800000 */
.L_x_134:
[----:B-1----:R-:W-:Y:S01]  /*5430*/  PRMT R6, R9, 0x9910, RZ ;  /* 0x0000991009067816 */ /* 0x002fe200000000ff */
[----:B0-----:R0:W-:Y:S03]  /*5440*/  @!P2 SYNCS.ARRIVE.TRANS64 RZ, [R11+URZ], R7 ;  /* 0x000000070bffa9a7 */ /* 0x0011e6000800003f */
[----:B------:R-:W-:-:S13]  /*5450*/  ISETP.NE.AND P1, PT, R6, 0x2, PT ;  /* 0x000000020600780c */ /* 0x000fda0003f25270 */
[----:B0-----:R-:W-:Y:S05]  /*5460*/  @P1 BRA `(.L_x_110) ;  /* 0x0000000000041947 */ /* 0x001fea0003800000 */
[----:B------:R-:W-:Y:S01]  /*5470*/  BPT.TRAP 0x1 ;  /* 0x000000040000795c */ /* 0x000fe20000300000 */
.L_x_110:
[----:B------:R-:W-:Y:S05]  /*5480*/  @P0 BRA `(.L_x_111) ;  /* 0x0000000000040947 */ /* 0x000fea0003800000 */
[----:B------:R-:W-:Y:S01]  /*5490*/  BPT.TRAP 0x1 ;  /* 0x000000040000795c */ /* 0x000fe20000300000 */
.L_x_111:
[----:B------:R-:W-:Y:S01]  /*54a0*/  R2UR UR8, R5 ;  /* 0x00000000050872ca */ /* 0x000fe200000e0000 */
[----:B------:R-:W-:Y:S01]  /*54b0*/  VIADD R14, R14, 0xffffffff ;  /* 0xffffffff0e0e7836 */ /* 0x000fe20000000000 */
[----:B------:R-:W-:Y:S01]  /*54c0*/  R2UR UR10, R12 ;  /* 0x000000000c0a72ca */ /* 0x000fe200000e0000 */
[----:B------:R-:W-:Y:S01]  /*54d0*/  UIADD3 UR4, UP0, UR30, 0xf0, URZ ;  /* 0x000000f01e047890 */ /* 0x000fe2000ff1e03f */
[----:B------:R-:W-:Y:S01]  /*54e0*/  R2UR UR34, R13 ;  /* 0x000000000d2272ca */ /* 0x000fe200000e0000 */
[----:B------:R-:W-:Y:S01]  /*54f0*/  UIADD3 UR38, UP1, UR30, 0x1f0, URZ ;  /* 0x000001f01e267890 */ /* 0x000fe2000ff3e03f */
[----:B------:R-:W-:Y:S01]  /*5500*/  R2UR UR33, R11 ;  /* 0x000000000b2172ca */ /* 0x000fe200000e0000 */
[----:B------:R-:W-:Y:S01]  /*5510*/  UIADD3.X UR5, URZ, UR31, URZ, UP0, !UPT ;  /* 0x0000001f3f057290 */ /* 0x000fe200087fe43f */
[----:B------:R-:W-:Y:S01]  /*5520*/  R2UR UR35, R22 ;  /* 0x00000000162372ca */ /* 0x000fe200000e0000 */
[----:B------:R-:W-:Y:S01]  /*5530*/  UPRMT UR29, URZ, 0x5410, UR23 ;  /* 0x000054103f1d7896 */ /* 0x000fe20008000017 */
[----:B------:R-:W-:Y:S01]  /*5540*/  R2UR UR36, R19 ;  /* 0x00000000132472ca */ /* 0x000fe200000e0000 */
[----:B------:R-:W-:Y:S01]  /*5550*/  UIADD3.X UR39, URZ, UR31, URZ, UP1, !UPT ;  /* 0x0000001f3f277290 */ /* 0x000fe20008ffe43f */
[----:B------:R-:W-:Y:S01]  /*5560*/  R2UR UR19, R18 ;  /* 0x00000000121372ca */ /* 0x000fe200000e0000 */
[----:B------:R-:W-:Y:S01]  /*5570*/  USHF.L.U32 UR8, UR8, 0xd, URZ ;  /* 0x0000000d08087899 */ /* 0x000fe2000800063f */
[----:B------:R-:W-:Y:S01]  /*5580*/  ISETP.GT.AND P3, PT, R14, 0x1, PT ;  /* 0x000000010e00780c */ /* 0x000fe20003f64270 */
[----:B------:R-:W-:Y:S01]  /*5590*/  UPRMT UR43, URZ, 0x5410, UR22 ;  /* 0x000054103f2b7896 */ /* 0x000fe20008000016 */
[----:B------:R-:W-:Y:S01]  /*55a0*/  VIADD R5, R5, 0x1 ;  /* 0x0000000105057836 */ /* 0x000fe20000000000 */
[----:B------:R-:W-:Y:S01]  /*55b0*/  ULEA UR9, UR41, UR8, 0xb ;  /* 0x0000000829097291 */ /* 0x000fe2000f8e583f */
[----:B------:R-:W-:Y:S01]  /*55c0*/  VIADD R13, R13, 0x80 ;  /* 0x000000800d0d7836 */ /* 0x000fe20000000000 */
[----:B------:R-:W-:-:S02]  /*55d0*/  ULOP3.LUT UR8, UR8, 0x800, UR37, 0xf8, !UPT ;  /* 0x0000080008087892 */ /* 0x000fc4000f8ef825 */
[----:B------:R-:W-:Y:S01]  /*55e0*/  ULEA UR24, UR9, UR10, 0x1 ;  /* 0x0000000a09187291 */ /* 0x000fe2000f8e083f */
[C---:B------:R-:W-:Y:S01]  /*55f0*/  ISETP.NE.AND P1, PT, R5.reuse, 0x7, PT ;  /* 0x000000070500780c */ /* 0x040fe20003f25270 */
[----:B------:R-:W-:Y:S02]  /*5600*/  ULEA UR8, UR8, UR10, 0x1 ;  /* 0x0000000a08087291 */ /* 0x000fe4000f8e083f */
[----:B------:R-:W-:Y:S01]  /*5610*/  UIADD3 UR32, UR24, 0x180, URZ ;  /* 0x0000018018207890 */ /* 0x000fe2000fffe03f */
[----:B------:R-:W-:Y:S01]  /*5620*/  SEL R7, RZ, 0x1, P1 ;  /* 0x00000001ff077807 */ /* 0x000fe20000800000 */
[----:B------:R-:W-:Y:S01]  /*5630*/  UIADD3 UR26, UR34, 0x40, URZ ;  /* 0x00000040221a7890 */ /* 0x000fe2000fffe03f */
[----:B------:R-:W-:Y:S01]  /*5640*/  SEL R5, R5, RZ, P1 ;  /* 0x000000ff05057207 */ /* 0x000fe20000800000 */
[----:B------:R-:W-:Y:S01]  /*5650*/  UIADD3 UR24, UR24, 0x2180, URZ ;  /* 0x0000218018187890 */ /* 0x000fe2000fffe03f */
[----:B------:R-:W-:Y:S01]  /*5660*/  LOP3.LUT R4, R4, R7, RZ, 0x3c, !PT ;  /* 0x0000000704047212 */ /* 0x000fe200078e3cff */
[----:B------:R-:W-:-:S02]  /*5670*/  UIADD3 UR16, UR8, 0x1c180, URZ ;  /* 0x0001c18008107890 */ /* 0x000fc4000fffe03f */
[----:B------:R-:W-:Y:S01]  /*5680*/  UIADD3 UR8, UR8, 0x1e180, URZ ;  /* 0x0001e18008087890 */ /* 0x000fe2000fffe03f */
[----:B------:R-:W-:Y:S01]  /*5690*/  UMOV UR6, 0x0 ;  /* 0x0000000000067882 */ /* 0x000fe20000000000 */
[----:B------:R-:W-:Y:S01]  /*56a0*/  UMOV UR7, 0x10000000 ;  /* 0x1000000000077882 */ /* 0x000fe20000000000 */
[----:B------:R-:W-:Y:S01]  /*56b0*/  UMOV UR25, UR33 ;  /* 0x0000002100197c82 */ /* 0x000fe20008000000 */
[----:B------:R-:W-:Y:S01]  /*56c0*/  UMOV UR27, UR35 ;  /* 0x00000023001b7c82 */ /* 0x000fe20008000000 */
[----:B------:R-:W-:Y:S01]  /*56d0*/  UMOV UR28, UR36 ;  /* 0x00000024001c7c82 */ /* 0x000fe20008000000 */
[----:B------:R-:W-:Y:S01]  /*56e0*/  UMOV UR17, UR33 ;  /* 0x0000002100117c82 */ /* 0x000fe20008000000 */
[----:B------:R-:W-:Y:S01]  /*56f0*/  UMOV UR18, UR34 ;  /* 0x0000002200127c82 */ /* 0x000fe20008000000 */
[----:B------:R-:W-:Y:S01]  /*5700*/  UMOV UR20, UR36 ;  /* 0x0000002400147c82 */ /* 0x000fe20008000000 */
[----:B------:R0:W-:Y:S01]  /*5710*/  UTMALDG.3D.MULTICAST [UR32], [UR4], UR29, desc[UR6] ;  /* 0x00000620040073b4 */ /* 0x0001e2000801181d */
[----:B------:R-:W-:Y:S01]  /*5720*/  UMOV UR9, UR33 ;  /* 0x0000002100097c82 */ /* 0x000fe20008000000 */
[----:B------:R-:W-:Y:S01]  /*5730*/  UMOV UR11, UR19 ;  /* 0x00000013000b7c82 */ /* 0x000fe20008000000 */
[----:B------:R-:W-:Y:S01]  /*5740*/  UMOV UR12, UR36 ;  /* 0x00000024000c7c82 */ /* 0x000fe20008000000 */
[----:B------:R-:W-:Y:S01]  /*5750*/  UMOV UR10, UR26 ;  /* 0x0000001a000a7c82 */ /* 0x000fe20008000000 */
[----:B------:R0:W-:Y:S01]  /*5760*/  UTMALDG.3D.MULTICAST [UR24], [UR4], UR29, desc[UR6] ;  /* 0x00000618040073b4 */ /* 0x0001e2000801181d */
[----:B------:R0:W-:Y:S01]  /*5770*/  UTMALDG.3D.MULTICAST [UR16], [UR38], UR43, desc[UR6] ;  /* 0x00000610260073b4 */ /* 0x0001e2000801182b */
[----:B------:R0:W-:Y:S02]  /*5780*/  UTMALDG.3D.MULTICAST [UR8], [UR38], UR43, desc[UR6] ;  /* 0x00000608260073b4 */ /* 0x0001e4000801182b */
[----:B0-----:R-:W-:Y:S05]  /*5790*/  @P3 BRA `(.L_x_112) ;  /* 0xfffffffc00043947 */ /* 0x001fea000383ffff */
.L_x_108:
[----:B------:R-:W-:Y:S05]  /*57a0*/  BSYNC B1 ;  /* 0x0000000000017941 */ /* 0x000fea0003800000 */
.L_x_107:
[----:B------:R-:W2:Y:S01]  /*57b0*/  LDL.64 R20, [R1] ;  /* 0x0000000001147983 */ /* 0x000ea20000100a00 */
[----:B------:R-:W-:Y:S01]  /*57c0*/  LOP3.LUT P4, RZ, R10, 0xff, RZ, 0xc0, !PT ;  /* 0x000000ff0aff7812 */ /* 0x000fe2000788c0ff */
[----:B------:R-:W-:Y:S01]  /*57d0*/  VIADD R11, R8, UR40 ;  /* 0x00000028080b7c36 */ /* 0x000fe20008000000 */
[----:B------:R-:W-:Y:S01]  /*57e0*/  ULDC.64 UR4, c[0x0][0x650] ;  /* 0x0001940000047ab9 */ /* 0x000fe20000000a00 */
[----:B------:R-:W-:Y:S01]  /*57f0*/  IMAD.U32 R8, RZ, RZ, UR40 ;  /* 0x00000028ff087e24 */ /* 0x000fe2000f8e00ff */
[----:B------:R-:W-:Y:S01]  /*5800*/  UISETP.GE.U32.AND UP0, UPT, UR40, 0x7, UPT ;  /* 0x000000072800788c */ /* 0x000fe2000bf06070 */
[C---:B------:R-:W-:Y:S01]  /*5810*/  IMAD.WIDE.U32 R4, R11.reuse, 0x24924925, RZ ;  /* 0x249249250b047825 */ /* 0x040fe200078e00ff */
[----:B------:R-:W-:Y:S01]  /*5820*/  ISETP.GT.U32.AND P1, PT, R11, 0x6, PT ;  /* 0x000000060b00780c */ /* 0x000fe20003f24070 */
[----:B------:R-:W-:Y:S01]  /*5830*/  BSSY B1, `(.L_x_113) ;  /* 0x000006b000017945 */ /* 0x000fe20003800000 */
[----:B------:R-:W-:Y:S01]  /*5840*/  PRMT R10, RZ, 0x7610, R10 ;  /* 0x00007610ff0a7816 */ /* 0x000fe2000000000a */
[----:B------:R-:W-:Y:S01]  /*5850*/  IMAD.MOV.U32 R22, RZ, RZ, -0x1 ;  /* 0xffffffffff167424 */ /* 0x000fe200078e00ff */
[----:B------:R-:W-:Y:S01]  /*5860*/  ISETP.LT.U32.AND P1, PT, R8, 0x7, P1 ;  /* 0x000000070800780c */ /* 0x000fe20000f21070 */
[----:B------:R-:W-:Y:S01]  /*5870*/  IMAD.MOV.U32 R18, RZ, RZ, -0x1 ;  /* 0xffffffffff127424 */ /* 0x000fe200078e00ff */
[----:B------:R-:W-:Y:S01]  /*5880*/  PLOP3.LUT P3, PT, PT, PT, UP0, 0x80, 0x0 ;  /* 0x000000000000781c */ /* 0x000fe20003f6f008 */
[----:B------:R-:W0:Y:S01]  /*5890*/  @P4 S2R R7, SR_CgaCtaId ;  /* 0x0000000000074919 */ /* 0x000e220000008800 */
[----:B------:R-:W-:Y:S01]  /*58a0*/  SEL R4, RZ, 0x1, !P1 ;  /* 0x00000001ff047807 */ /* 0x000fe20004800000 */
[----:B------:R-:W-:Y:S01]  /*58b0*/  IMAD.MOV.U32 R19, RZ, RZ, -0x1 ;  /* 0xffffffffff137424 */ /* 0x000fe200078e00ff */
[----:B------:R-:W-:-:S02]  /*58c0*/  @P4 MOV R6, 0x400 ;  /* 0x0000040000064802 */ /* 0x000fc40000000f00 */
[----:B------:R-:W-:Y:S02]  /*58d0*/  LOP3.LUT R3, R3, R4, RZ, 0x3c, !PT ;  /* 0x0000000403037212 */ /* 0x000fe400078e3cff */
[----:B------:R-:W-:Y:S02]  /*58e0*/  PRMT R4, RZ, 0x7610, R4 ;  /* 0x00007610ff047816 */ /* 0x000fe40000000004 */
[----:B0-----:R-:W-:Y:S01]  /*58f0*/  @P4 LEA R6, R7, R6, 0x18 ;  /* 0x0000000607064211 */ /* 0x001fe200078ec0ff */
[----:B------:R-:W-:-:S03]  /*5900*/  IMAD.IADD R7, R11, 0x1, -R5 ;  /* 0x000000010b077824 */ /* 0x000fc600078e0a05 */
[----:B------:R0:W-:Y:S02]  /*5910*/  @P4 SYNCS.ARRIVE.TRANS64.A1T0 RZ, [R6+URZ+0xa8], RZ ;  /* 0x0000a8ff06ff49a7 */ /* 0x0001e4000810003f */
[----:B------:R-:W-:-:S04]  /*5920*/  LEA.HI R7, R7, R5, RZ, 0x1f ;  /* 0x0000000507077211 */ /* 0x000fc800078ff8ff */
[----:B------:R-:W-:-:S04]  /*5930*/  SHF.R.U32.HI R8, RZ, 0x2, R7 ;  /* 0x00000002ff087819 */ /* 0x000fc80000011607 */
[----:B------:R-:W-:Y:S01]  /*5940*/  @P3 LOP3.LUT R3, R3, 0x1, R8, 0x78, !PT ;  /* 0x0000000103033812 */ /* 0x000fe200078e7808 */
[----:B------:R-:W-:Y:S01]  /*5950*/  IMAD R8, R8, -0x7, R11 ;  /* 0xfffffff908087824 */ /* 0x000fe200078e020b */
[----:B--2---:R-:W-:-:S05]  /*5960*/  IADD3 R16, P1, R16, R20, RZ ;  /* 0x0000001410107210 */ /* 0x004fca0007f3e0ff */
[----:B------:R-:W-:Y:S01]  /*5970*/  IMAD.X R17, R17, 0x1, R0, P1 ;  /* 0x0000000111117824 */ /* 0x000fe200008e0600 */
[----:B------:R-:W-:-:S04]  /*5980*/  ISETP.GE.U32.AND P1, PT, R16, UR4, PT ;  /* 0x0000000410007c0c */ /* 0x000fc8000bf26070 */
[----:B------:R-:W-:-:S13]  /*5990*/  ISETP.GE.U32.AND.EX P1, PT, R17, UR5, PT, P1 ;  /* 0x0000000511007c0c */ /* 0x000fda000bf26110 */
[----:B0-----:R-:W-:Y:S05]  /*59a0*/  @P1 BRA `(.L_x_114) ;  /* 0x00000004004c1947 */ /* 0x001fea0003800000 */
[----:B------:R-:W0:Y:S01]  /*59b0*/  S2R R12, SR_CTAID.X ;  /* 0x00000000000c7919 */ /* 0x000e220000002500 */
[----:B------:R-:W-:Y:S01]  /*59c0*/  ULDC.64 UR4, c[0x0][0x628] ;  /* 0x00018a0000047ab9 */ /* 0x000fe20000000a00 */
[----:B------:R-:W1:Y:S01]  /*59d0*/  LDC R13, c[0x0][0x144] ;  /* 0x00005100ff0d7b82 */ /* 0x000e620000000800 */
[----:B------:R-:W-:Y:S01]  /*59e0*/  ISETP.NE.U32.AND P1, PT, RZ, UR4, PT ;  /* 0x00000004ff007c0c */ /* 0x000fe2000bf25070 */
[----:B------:R-:W2:Y:S01]  /*59f0*/  S2R R11, SR_CTAID.Y ;  /* 0x00000000000b7919 */ /* 0x000ea20000002600 */
[----:B------:R-:W-:Y:S01]  /*5a00*/  ULDC UR6, c[0x0][0x150] ;  /* 0x0000540000067ab9 */ /* 0x000fe20000000800 */
[----:B------:R-:W-:Y:S01]  /*5a10*/  ULDC UR7, c[0x0][0x630] ;  /* 0x00018c0000077ab9 */ /* 0x000fe20000000800 */
[----:B------:R-:W-:Y:S01]  /*5a20*/  ISETP.NE.AND.EX P1, PT, RZ, UR5, PT, P1 ;  /* 0x00000005ff007c0c */ /* 0x000fe2000bf25310 */
[----:B------:R-:W-:Y:S01]  /*5a30*/  IMAD.MOV.U32 R4, RZ, RZ, R16 ;  /* 0x000000ffff047224 */ /* 0x000fe200078e0010 */
[----:B0-----:R-:W-:-:S05]  /*5a40*/  I2FP.F32.U32 R5, R12 ;  /* 0x0000000c00057245 */ /* 0x001fca0000201000 */
[----:B------:R-:W-:Y:S01]  /*5a50*/  FMUL R14, R5, UR6 ;  /* 0x00000006050e7c20 */ /* 0x000fe20008400000 */
[----:B------:R-:W-:-:S05]  /*5a60*/  IMAD.MOV.U32 R5, RZ, RZ, R17 ;  /* 0x000000ffff057224 */ /* 0x000fca00078e0011 */
[----:B--2---:R-:W-:Y:S05]  /*5a70*/  @!P1 BRA `(.L_x_115) ;  /* 0x0000000000289947 */ /* 0x004fea0003800000 */
[----:B------:R-:W-:Y:S02]  /*5a80*/  ULDC UR6, c[0x0][0x634] ;  /* 0x00018d0000067ab9 */ /* 0x000fe40000000800 */
[----:B------:R-:W-:-:S05]  /*5a90*/  IADD3 R5, P1, R16, UR6, RZ ;  /* 0x0000000610057c10 */ /* 0x000fca000ff3e0ff */
[----:B------:R-:W-:-:S04]  /*5aa0*/  IMAD.X R15, RZ, RZ, R17, P1 ;  /* 0x000000ffff0f7224 */ /* 0x000fc800008e0611 */
[----:B------:R-:W-:-:S04]  /*5ab0*/  IMAD.WIDE.U32 R6, R15, UR4, RZ ;  /* 0x000000040f067c25 */ /* 0x000fc8000f8e00ff */
[----:B------:R-:W-:-:S04]  /*5ac0*/  IMAD.WIDE.U32 R6, P1, R5, UR5, R6 ;  /* 0x0000000505067c25 */ /* 0x000fc8000f820006 */
[----:B------:R-:W-:-:S04]  /*5ad0*/  IMAD.WIDE.U32 R4, R5, UR4, RZ ;  /* 0x0000000405047c25 */ /* 0x000fc8000f8e00ff */
[----:B------:R-:W-:Y:S01]  /*5ae0*/  IMAD.MOV.U32 R4, RZ, RZ, R7 ;  /* 0x000000ffff047224 */ /* 0x000fe200078e0007 */
[----:B------:R-:W-:Y:S01]  /*5af0*/  IADD3 RZ, P3, R5, R6, RZ ;  /* 0x0000000605ff7210 */ /* 0x000fe20007f7e0ff */
[----:B------:R-:W-:-:S04]  /*5b00*/  IMAD.X R5, RZ, RZ, RZ, P1 ;  /* 0x000000ffff057224 */ /* 0x000fc800008e06ff */
[----:B------:R-:W-:-:S08]  /*5b10*/  IMAD.WIDE.U32.X R4, R15, UR5, R4, P3 ;  /* 0x000000050f047c25 */ /* 0x000fd000098e0404 */
.L_x_115:
[--C-:B------:R-:W-:Y:S01]  /*5b20*/  SHF.R.U64 R19, R4, UR7, R5.reuse ;  /* 0x0000000704137c19 */ /* 0x100fe20008001205 */
[----:B------:R-:W0:Y:S01]  /*5b30*/  F2I.U32.TRUNC.NTZ R14, R14 ;  /* 0x0000000e000e7305 */ /* 0x000e22000020f000 */
[----:B------:R-:W-:Y:S01]  /*5b40*/  SHF.R.U32.HI R4, RZ, UR7, R5 ;  /* 0x00000007ff047c19 */ /* 0x000fe20008011605 */
[----:B------:R-:W-:Y:S01]  /*5b50*/  ULDC.64 UR4, c[0x0][0x620] ;  /* 0x0001880000047ab9 */ /* 0x000fe20000000a00 */
[----:B------:R-:W-:Y:S01]  /*5b60*/  IADD3 R7, P1, RZ, -R19, RZ ;  /* 0x80000013ff077210 */ /* 0x000fe20007f3e0ff */
[----:B------:R-:W-:Y:S01]  /*5b70*/  ULDC.64 UR6, c[0x0][0x640] ;  /* 0x0001900000067ab9 */ /* 0x000fe20000000a00 */
[----:B------:R-:W2:Y:S03]  /*5b80*/  LDC R18, c[0x0][0x148] ;  /* 0x00005200ff127b82 */ /* 0x000ea60000000800 */
[----:B------:R-:W-:Y:S01]  /*5b90*/  IMAD.X R4, RZ, RZ, ~R4, P1 ;  /* 0x000000ffff047224 */ /* 0x000fe200008e0e04 */
[----:B------:R-:W-:-:S03]  /*5ba0*/  ISETP.NE.U32.AND P1, PT, RZ, UR6, PT ;  /* 0x00000006ff007c0c */ /* 0x000fc6000bf25070 */
[----:B------:R-:W-:Y:S01]  /*5bb0*/  IMAD R6, R4, UR4, RZ ;  /* 0x0000000404067c24 */ /* 0x000fe2000f8e02ff */
[----:B------:R-:W-:Y:S01]  /*5bc0*/  ISETP.NE.AND.EX P1, PT, RZ, UR7, PT, P1 ;  /* 0x00000007ff007c0c */ /* 0x000fe2000bf25310 */
[----:B------:R-:W-:Y:S01]  /*5bd0*/  IMAD.WIDE.U32 R4, R7, UR4, R16 ;  /* 0x0000000407047c25 */ /* 0x000fe2000f8e0010 */
[----:B------:R-:W-:-:S03]  /*5be0*/  ULDC UR4, c[0x0][0x618] ;  /* 0x0001860000047ab9 */ /* 0x000fc60000000800 */
[----:B------:R-:W-:Y:S01]  /*5bf0*/  IMAD R7, R7, UR5, R6 ;  /* 0x0000000507077c24 */ /* 0x000fe2000f8e0206 */
[----:B------:R-:W-:Y:S01]  /*5c00*/  ULDC UR5, c[0x0][0x154] ;  /* 0x0000550000057ab9 */ /* 0x000fe20000000800 */
[----:B0-----:R-:W-:Y:S02]  /*5c10*/  IMAD.MOV R6, RZ, RZ, -R14 ;  /* 0x000000ffff067224 */ /* 0x001fe400078e0a0e */
[----:B------:R-:W-:Y:S02]  /*5c20*/  IMAD.IADD R5, R5, 0x1, R7 ;  /* 0x0000000105057824 */ /* 0x000fe400078e0207 */
[----:B-1----:R-:W-:Y:S01]  /*5c30*/  IMAD R12, R13, R6, R12 ;  /* 0x000000060d0c7224 */ /* 0x002fe200078e020c */
[----:B------:R-:W-:Y:S02]  /*5c40*/  I2FP.F32.U32 R6, R11 ;  /* 0x0000000b00067245 */ /* 0x000fe40000201000 */
[--C-:B------:R-:W-:Y:S02]  /*5c50*/  SHF.R.U64 R13, R4, UR4, R5.reuse ;  /* 0x00000004040d7c19 */ /* 0x100fe40008001205 */
[----:B------:R-:W-:Y:S01]  /*5c60*/  SHF.R.U32.HI R4, RZ, UR4, R5 ;  /* 0x00000004ff047c19 */ /* 0x000fe20008011605 */
[----:B------:R-:W-:Y:S01]  /*5c70*/  FMUL R6, R6, UR5 ;  /* 0x0000000506067c20 */ /* 0x000fe20008400000 */
[----:B------:R-:W-:-:S02]  /*5c80*/  ULDC UR4, c[0x0][0x608] ;  /* 0x0001820000047ab9 */ /* 0x000fc40000000800 */
[--C-:B------:R-:W-:Y:S01]  /*5c90*/  SHF.R.U64 R15, R13, UR4, R4.reuse ;  /* 0x000000040d0f7c19 */ /* 0x100fe20008001204 */
[----:B------:R0:W1:Y:S01]  /*5ca0*/  F2I.U32.TRUNC.NTZ R20, R6 ;  /* 0x0000000600147305 */ /* 0x000062000020f000 */
[----:B------:R-:W-:Y:S01]  /*5cb0*/  SHF.R.U32.HI R4, RZ, UR4, R4 ;  /* 0x00000004ff047c19 */ /* 0x000fe20008011604 */
[----:B------:R-:W-:-:S03]  /*5cc0*/  ULDC UR4, c[0x0][0x658] ;  /* 0x0001960000047ab9 */ /* 0x000fc60000000800 */
[--C-:B------:R-:W-:Y:S02]  /*5cd0*/  SHF.R.U64 R14, R15, UR4, R4.reuse ;  /* 0x000000040f0e7c19 */ /* 0x100fe40008001204 */
[----:B------:R-:W-:-:S03]  /*5ce0*/  SHF.R.U32.HI R21, RZ, UR4, R4 ;  /* 0x00000004ff157c19 */ /* 0x000fc60008011604 */
[----:B------:R-:W-:Y:S02]  /*5cf0*/  IMAD.MOV.U32 R4, RZ, RZ, R14 ;  /* 0x000000ffff047224 */ /* 0x000fe400078e000e */
[----:B------:R-:W-:Y:S01]  /*5d00*/  IMAD.MOV.U32 R5, RZ, RZ, R21 ;  /* 0x000000ffff057224 */ /* 0x000fe200078e0015 */
[----:B0-----:R-:W-:Y:S06]  /*5d10*/  @!P1 BRA `(.L_x_116) ;  /* 0x0000000000289947 */ /* 0x001fec0003800000 */
        /* <DEDUP_REMOVED lines=10> */
.L_x_116:
[----:B------:R-:W-:Y:S01]  /*5dc0*/  ISETP.NE.AND P1, PT, R2, 0x1, PT ;  /* 0x000000010200780c */ /* 0x000fe20003f25270 */
[----:B------:R-:W-:Y:S01]  /*5dd0*/  ULDC UR4, c[0x0][0x648] ;  /* 0x0001920000047ab9 */ /* 0x000fe20000000800 */
[----:B------:R-:W-:Y:S01]  /*5de0*/  LOP3.LUT R15, R15, UR21, RZ, 0xc0, !PT ;  /* 0x000000150f0f7c12 */ /* 0x000fe2000f8ec0ff */
[----:B-1----:R-:W-:Y:S01]  /*5df0*/  IMAD.MOV R20, RZ, RZ, -R20 ;  /* 0x000000ffff147224 */ /* 0x002fe200078e0a14 */
[----:B------:R-:W-:Y:S01]  /*5e00*/  SHF.R.U64 R4, R4, UR4, R5 ;  /* 0x0000000404047c19 */ /* 0x000fe20008001205 */
[----:B------:R-:W-:Y:S01]  /*5e10*/  ULDC UR4, c[0x0][0x638] ;  /* 0x00018e0000047ab9 */ /* 0x000fe20000000800 */
[----:B------:R-:W-:Y:S01]  /*5e20*/  LOP3.LUT R13, R13, UR13, RZ, 0xc0, !PT ;  /* 0x0000000d0d0d7c12 */ /* 0x000fe2000f8ec0ff */
[----:B------:R-:W-:Y:S02]  /*5e30*/  ULDC UR5, c[0x0][0x610] ;  /* 0x0001840000057ab9 */ /* 0x000fe40000000800 */
[----:B------:R-:W-:Y:S02]  /*5e40*/  IMAD.MOV R5, RZ, RZ, -R4 ;  /* 0x000000ffff057224 */ /* 0x000fe400078e0a04 */
[----:B------:R-:W-:-:S02]  /*5e50*/  IMAD R15, R4, UR14, R15 ;  /* 0x0000000e040f7c24 */ /* 0x000fc4000f8e020f */
[----:B--2---:R-:W-:Y:S02]  /*5e60*/  @P1 IMAD R12, R18, R20, R11 ;  /* 0x00000014120c1224 */ /* 0x004fe400078e020b */
[----:B------:R-:W-:Y:S01]  /*5e70*/  IMAD R14, R5, UR4, R14 ;  /* 0x00000004050e7c24 */ /* 0x000fe2000f8e020e */
[----:B------:R-:W-:Y:S01]  /*5e80*/  ULDC UR4, c[0x0][0x600] ;  /* 0x0001800000047ab9 */ /* 0x000fe20000000800 */
[----:B------:R-:W-:Y:S02]  /*5e90*/  IMAD R12, R15, UR5, R12 ;  /* 0x000000050f0c7c24 */ /* 0x000fe4000f8e020c */
[----:B------:R-:W-:Y:S02]  /*5ea0*/  IMAD R5, R14, UR4, R13 ;  /* 0x000000040e057c24 */ /* 0x000fe4000f8e020d */
[----:B------:R-:W-:-:S03]  /*5eb0*/  IMAD.MOV.U32 R4, RZ, RZ, 0x1 ;  /* 0x00000001ff047424 */ /* 0x000fc600078e00ff */
[----:B------:R-:W-:Y:S02]  /*5ec0*/  SEL R18, R5, R12, !P1 ;  /* 0x0000000c05127207 */ /* 0x000fe40004800000 */
[----:B------:R-:W-:-:S07]  /*5ed0*/  SEL R22, R12, R5, !P1 ;  /* 0x000000050c167207 */ /* 0x000fce0004800000 */
.L_x_114:
[----:B------:R-:W-:Y:S05]  /*5ee0*/  BSYNC B1 ;  /* 0x0000000000017941 */ /* 0x000fea0003800000 */
.L_x_113:
[----:B------:R-:W-:-:S13]  /*5ef0*/  LOP3.LUT P1, RZ, R4, 0xff, RZ, 0xc0, !PT ;  /* 0x000000ff04ff7812 */ /* 0x000fda000782c0ff */
[----:B------:R-:W-:Y:S05]  /*5f00*/  @P1 BRA `(.L_x_117) ;  /* 0xfffffff000f01947 */ /* 0x000fea000383ffff */
[----:B------:R-:W-:Y:S05]  /*5f10*/  BSYNC B0 ;  /* 0x0000000000007941 */ /* 0x000fea0003800000 */
.L_x_105:
[----:B------:R-:W-:-:S03]  /*5f20*/  UMOV UR4, 0xffffffff ;  /* 0xffffffff00047882 */ /* 0x000fc60000000000 */
[----:B------:R-:W-:Y:S05]  /*5f30*/  BRA.DIV UR4, `(.L_x_118) ;  /* 0x0000000604b47947 */ /* 0x000fea000b800000 */
[----:B------:R-:W-:-:S13]  /*5f40*/  ELECT P6, URZ, PT ;  /* 0x00000000003f782f */ /* 0x000fda00038c0000 */
.L_x_137:
[----:B------:R-:W-:Y:S04]  /*5f50*/  BSSY B0, `(.L_x_119) ;  /* 0x0000046000007945 */ /* 0x000fe80003800000 */
[----:B------:R-:W-:Y:S05]  /*5f60*/  @!P6 BRA `(.L_x_120) ;  /* 0x000000040010e947 */ /* 0x000fea0003800000 */
[----:B------:R-:W-:-:S04]  /*5f70*/  LOP3.LUT R23, R23, 0x2, RZ, 0xfc, !PT ;  /* 0x0000000217177812 */ /* 0x000fc800078efcff */
[----:B------:R-:W-:-:S13]  /*5f80*/  ISETP.NE.AND P0, PT, R23, 0x3, PT ;  /* 0x000000031700780c */ /* 0x000fda0003f05270 */
[----:B------:R-:W-:Y:S05]  /*5f90*/  @!P0 BRA `(.L_x_121) ;  /* 0x0000000000048947 */ /* 0x000fea0003800000 */
[----:B------:R-:W-:Y:S01]  /*5fa0*/  BPT.TRAP 0x1 ;  /* 0x000000040000795c */ /* 0x000fe20000300000 */
.L_x_121:
[----:B------:R-:W0:Y:S01]  /*5fb0*/  S2R R5, SR_CgaCtaId ;  /* 0x0000000000057919 */ /* 0x000e220000008800 */
[----:B------:R-:W-:Y:S02]  /*5fc0*/  MOV R0, 0x400 ;  /* 0x0000040000007802 */ /* 0x000fe40000000f00 */
[----:B------:R-:W-:Y:S02]  /*5fd0*/  SHF.L.U32 R2, R3, 0x1f, RZ ;  /* 0x0000001f03027819 */ /* 0x000fe400000006ff */
[----:B0-----:R-:W-:-:S05]  /*5fe0*/  LEA R5, R5, R0, 0x18 ;  /* 0x0000000005057211 */ /* 0x001fca00078ec0ff */
[----:B------:R-:W-:-:S04]  /*5ff0*/  VIADD R5, R5, 0x38 ;  /* 0x0000003805057836 */ /* 0x000fc80000000000 */
[C---:B------:R-:W-:Y:S02]  /*6000*/  IMAD R7, R8.reuse, 0x8, R5 ;  /* 0x0000000808077824 */ /* 0x040fe400078e0205 */
[----:B------:R-:W-:Y:S02]  /*6010*/  VIADD R8, R8, 0x1 ;  /* 0x0000000108087836 */ /* 0x000fe40000000000 */
[----:B------:R-:W0:Y:S03]  /*6020*/  SYNCS.PHASECHK.TRANS64.TRYWAIT P0, [R7+URZ], R2 ;  /* 0x00000002070075a7 */ /* 0x000e26000800017f */
[----:B------:R-:W-:-:S04]  /*6030*/  ISETP.NE.AND P1, PT, R8, 0x7, PT ;  /* 0x000000070800780c */ /* 0x000fc80003f25270 */
[----:B------:R-:W-:Y:S02]  /*6040*/  SEL R0, RZ, 0x1, P1 ;  /* 0x00000001ff007807 */ /* 0x000fe40000800000 */
[----:B------:R-:W-:Y:S02]  /*6050*/  SEL R8, R8, RZ, P1 ;  /* 0x000000ff08087207 */ /* 0x000fe40000800000 */
[----:B------:R-:W-:-:S03]  /*6060*/  LOP3.LUT R9, R3, R0, RZ, 0x3c, !PT ;  /* 0x0000000003097212 */ /* 0x000fc600078e3cff */
[----:B------:R-:W-:Y:S01]  /*6070*/  IMAD R6, R8, 0x8, R5 ;  /* 0x0000000808067824 */ /* 0x000fe200078e0205 */
[----:B------:R-:W-:Y:S01]  /*6080*/  SHF.L.U32 R3, R9, 0x1f, RZ ;  /* 0x0000001f09037819 */ /* 0x000fe200000006ff */
[----:B0-----:R-:W-:Y:S06]  /*6090*/  @!P0 BRA `(.L_x_122) ;  /* 0x00000004007c8947 */ /* 0x001fec0003800000 */
.L_x_138:
[----:B------:R-:W1:Y:S01]  /*60a0*/  SYNCS.PHASECHK.TRANS64.TRYWAIT P0, [R6+URZ], R3 ;  /* 0x00000003060075a7 */ /* 0x000e62000800017f */
[----:B------:R-:W-:-:S05]  /*60b0*/  VIADD R0, R8, 0x1 ;  /* 0x0000000108007836 */ /* 0x000fca0000000000 */
[----:B------:R-:W-:-:S04]  /*60c0*/  ISETP.NE.AND P1, PT, R0, 0x7, PT ;  /* 0x000000070000780c */ /* 0x000fc80003f25270 */
[----:B0-----:R-:W-:Y:S02]  /*60d0*/  SEL R2, RZ, 0x1, P1 ;  /* 0x00000001ff027807 */ /* 0x001fe40000800000 */
[----:B------:R-:W-:Y:S02]  /*60e0*/  SEL R0, R0, RZ, P1 ;  /* 0x000000ff00007207 */ /* 0x000fe40000800000 */
[----:B------:R-:W-:-:S03]  /*60f0*/  LOP3.LUT R9, R9, R2, RZ, 0x3c, !PT ;  /* 0x0000000209097212 */ /* 0x000fc600078e3cff */
[----:B------:R-:W-:Y:S01]  /*6100*/  IMAD R7, R0, 0x8, R5 ;  /* 0x0000000800077824 */ /* 0x000fe200078e0205 */
[----:B------:R-:W-:Y:S01]  /*6110*/  SHF.L.U32 R4, R9, 0x1f, RZ ;  /* 0x0000001f09047819 */ /* 0x000fe200000006ff */
[----:B-1----:R-:W-:Y:S06]  /*6120*/  @!P0 BRA `(.L_x_123) ;  /* 0x00000004006c8947 */ /* 0x002fec0003800000 */
.L_x_139:
[----:B------:R-:W1:Y:S01]  /*6130*/  SYNCS.PHASECHK.TRANS64.TRYWAIT P0, [R7+URZ], R4 ;  /* 0x00000004070075a7 */ /* 0x000e62000800017f */
[----:B------:R-:W-:-:S05]  /*6140*/  VIADD R0, R0, 0x1 ;  /* 0x0000000100007836 */ /* 0x000fca0000000000 */
[----:B------:R-:W-:-:S04]  /*6150*/  ISETP.NE.AND P1, PT, R0, 0x7, PT ;  /* 0x000000070000780c */ /* 0x000fc80003f25270 */
[----:B------:R-:W-:Y:S02]  /*6160*/  SEL R2, RZ, 0x1, P1 ;  /* 0x00000001ff027807 */ /* 0x000fe40000800000 */
[----:B------:R-:W-:Y:S02]  /*6170*/  SEL R0, R0, RZ, P1 ;  /* 0x000000ff00007207 */ /* 0x000fe40000800000 */
[----:B------:R-:W-:-:S03]  /*6180*/  LOP3.LUT R9, R9, R2, RZ, 0x3c, !PT ;  /* 0x0000000209097212 */ /* 0x000fc600078e3cff */
[----:B0-----:R-:W-:Y:S01]  /*6190*/  IMAD R6, R0, 0x8, R5 ;  /* 0x0000000800067824 */ /* 0x001fe200078e0205 */
[----:B------:R-:W-:Y:S01]  /*61a0*/  SHF.L.U32 R3, R9, 0x1f, RZ ;  /* 0x0000001f09037819 */ /* 0x000fe200000006ff */
[----:B-1----:R-:W-:Y:S06]  /*61b0*/  @!P0 BRA `(.L_x_124) ;  /* 0x00000004005c8947 */ /* 0x002fec0003800000 */
.L_x_140:
        /* <DEDUP_REMOVED lines=9> */
.L_x_141:
        /* <DEDUP_REMOVED lines=9> */
.L_x_142:
[----:B------:R-:W1:Y:S01]  /*62e0*/  SYNCS.PHASECHK.TRANS64.TRYWAIT P0, [R6+URZ], R3 ;  /* 0x00000003060075a7 */ /* 0x000e62000800017f */
[----:B------:R-:W-:-:S05]  /*62f0*/  VIADD R0, R0, 0x1 ;  /* 0x0000000100007836 */ /* 0x000fca0000000000 */
[----:B------:R-:W-:-:S04]  /*6300*/  ISETP.NE.AND P1, PT, R0, 0x7, PT ;  /* 0x000000070000780c */ /* 0x000fc80003f25270 */
[----:B------:R-:W-:Y:S02]  /*6310*/  SEL R2, RZ, 0x1, P1 ;  /* 0x00000001ff027807 */ /* 0x000fe40000800000 */
[----:B------:R-:W-:Y:S02]  /*6320*/  SEL R0, R0, RZ, P1 ;  /* 0x000000ff00007207 */ /* 0x000fe40000800000 */
[----:B------:R-:W-:Y:S01]  /*6330*/  LOP3.LUT R2, R9, R2, RZ, 0x3c, !PT ;  /* 0x0000000209027212 */ /* 0x000fe200078e3cff */
[----:B-1----:R-:W-:Y:S06]  /*6340*/  @!P0 BRA `(.L_x_127) ;  /* 0x0000000400348947 */ /* 0x002fec0003800000 */
.L_x_143:
[----:B------:R-:W-:Y:S01]  /*6350*/  IMAD R5, R0, 0x8, R5 ;  /* 0x0000000800057824 */ /* 0x000fe200078e0205 */
[----:B------:R-:W-:-:S07]  /*6360*/  SHF.L.U32 R0, R2, 0x1f, RZ ;  /* 0x0000001f02007819 */ /* 0x000fce00000006ff */
.L_x_128:
[----:B--2---:R2:W3:Y:S02]  /*6370*/  SYNCS.PHASECHK.TRANS64.TRYWAIT P0, [R5+URZ], R0 ;  /* 0x00000000050075a7 */ /* 0x0044e4000800017f */
[----:B---3--:R-:W-:Y:S05]  /*6380*/  @!P0 NANOSLEEP.SYNCS 0x989680 ;  /* 0x009896800000895d */ /* 0x008fea0003900000 */
[----:B------:R-:W3:Y:S02]  /*6390*/  @!P0 SYNCS.PHASECHK.TRANS64 P0, [R5+URZ], R0 ;  /* 0x00000000050085a7 */ /* 0x000ee4000800007f */
[----:B---3--:R-:W-:Y:S05]  /*63a0*/  @!P0 BRA `(.L_x_128) ;  /* 0xfffffffc00f08947 */ /* 0x008fea000383ffff */
.L_x_120:
[----:B------:R-:W-:Y:S05]  /*63b0*/  BSYNC B0 ;  /* 0x0000000000007941 */ /* 0x000fea0003800000 */
.L_x_119:
[----:B------:R-:W-:Y:S05]  /*63c0*/  EXIT ;  /* 0x000000000000794d */ /* 0x000fea0003800000 */
.L_x_19:
[----:B0-----:R-:W-:-:S04]  /*63d0*/  IMAD.U32 R3, RZ, RZ, UR43 ;  /* 0x0000002bff037e24 */ /* 0x001fc8000f8e00ff */
[----:B------:R0:W1:Y:S03]  /*63e0*/  SYNCS.PHASECHK.TRANS64.TRYWAIT P0, [R3+URZ+-0x8], R0 ;  /* 0xfffff800030075a7 */ /* 0x000066000800017f */
[----:B-1----:R-:W-:Y:S05]  /*63f0*/  @!P0 NANOSLEEP.SYNCS 0x989680 ;  /* 0x009896800000895d */ /* 0x002fea0003900000 */
[----:B------:R-:W1:Y:S02]  /*6400*/  @!P0 SYNCS.PHASECHK.TRANS64 P0, [R3+URZ+-0x8], R0 ;  /* 0xfffff800030085a7 */ /* 0x000e64000800007f */
[----:B-1----:R-:W-:Y:S05]  /*6410*/  @!P0 BRA `(.L_x_19) ;  /* 0xfffffffc00ec8947 */ /* 0x002fea000383ffff */
[----:B------:R-:W-:Y:S05]  /*6420*/  BRA `(.L_x_129) ;  /* 0xffffffb400207947 */ /* 0x000fea000383ffff */
.L_x_24:
[----:B-1----:R1:W2:Y:S02]  /*6430*/  SYNCS.PHASECHK.TRANS64.TRYWAIT P1, [R3+URZ], R0 ;  /* 0x00000000030075a7 */ /* 0x0022a4000802017f */
[----:B--2---:R-:W-:Y:S05]  /*6440*/  @!P1 NANOSLEEP.SYNCS 0x989680 ;  /* 0x009896800000995d */ /* 0x004fea0003900000 */
[----:B------:R-:W2:Y:S02]  /*6450*/  @!P1 SYNCS.PHASECHK.TRANS64 P1, [R3+URZ], R0 ;  /* 0x00000000030095a7 */ /* 0x000ea4000802007f */
[----:B--2---:R-:W-:Y:S05]  /*6460*/  @!P1 BRA `(.L_x_24) ;  /* 0xfffffffc00f09947 */ /* 0x004fea000383ffff */
[----:B------:R-:W-:Y:S05]  /*6470*/  BRA `(.L_x_23) ;  /* 0xffffffb4008c7947 */ /* 0x000fea000383ffff */
.L_x_29:
[----:B-1----:R-:W-:-:S04]  /*6480*/  IMAD.U32 R5, RZ, RZ, UR4 ;  /* 0x00000004ff057e24 */ /* 0x002fc8000f8e00ff */
[----:B------:R1:W2:Y:S03]  /*6490*/  SYNCS.PHASECHK.TRANS64.TRYWAIT P1, [R5+URZ], R4 ;  /* 0x00000004050075a7 */ /* 0x0002a6000802017f */
[----:B--2---:R-:W-:Y:S05]  /*64a0*/  @!P1 NANOSLEEP.SYNCS 0x989680 ;  /* 0x009896800000995d */ /* 0x004fea0003900000 */
[----:B------:R-:W2:Y:S02]  /*64b0*/  @!P1 SYNCS.PHASECHK.TRANS64 P1, [R5+URZ], R4 ;  /* 0x00000004050095a7 */ /* 0x000ea4000802007f */
[----:B--2---:R-:W-:Y:S05]  /*64c0*/  @!P1 BRA `(.L_x_29) ;  /* 0xfffffffc00ec9947 */ /* 0x004fea000383ffff */
[----:B------:R-:W-:Y:S05]  /*64d0*/  BRA `(.L_x_28) ;  /* 0xffffffb800b47947 */ /* 0x000fea000383ffff */
.L_x_37:
[----:B0-----:R-:W-:-:S04]  /*64e0*/  IMAD.U32 R3, RZ, RZ, UR43 ;  /* 0x0000002bff037e24 */ /* 0x001fc8000f8e00ff */
[----:B------:R0:W1:Y:S03]  /*64f0*/  SYNCS.PHASECHK.TRANS64.TRYWAIT P0, [R3+URZ+0x8], R0 ;  /* 0x00000800030075a7 */ /* 0x000066000800017f */
[----:B-1----:R-:W-:Y:S05]  /*6500*/  @!P0 NANOSLEEP.SYNCS 0x989680 ;  /* 0x009896800000895d */ /* 0x002fea0003900000 */
[----:B------:R-:W1:Y:S02]  /*6510*/  @!P0 SYNCS.PHASECHK.TRANS64 P0, [R3+URZ+0x8], R0 ;  /* 0x00000800030085a7 */ /* 0x000e64000800007f */
[----:B-1----:R-:W-:Y:S05]  /*6520*/  @!P0 BRA `(.L_x_37) ;  /* 0xfffffffc00ec8947 */ /* 0x002fea000383ffff */
[----:B------:R-:W-:Y:S05]  /*6530*/  BRA `(.L_x_130) ;  /* 0xffffffc000787947 */ /* 0x000fea000383ffff */
.L_x_106:
[----:B------:R-:W-:Y:S01]  /*6540*/  BSSY B1, `(.L_x_131) ;  /* 0x0000006000017945 */ /* 0x000fe20003800000 */
[----:B------:R-:W-:-:S07]  /*6550*/  IMAD.MOV.U32 R15, RZ, RZ, -0x1 ;  /* 0xffffffffff0f7424 */ /* 0x000fce00078e00ff */
[----:B-----5:R-:W-:Y:S05]  /*6560*/  WARPSYNC.COLLECTIVE R15, `(.L_x_132) ;  /* 0x000000000f0c7348 */ /* 0x020fea0003c00000 */
[----:B------:R-:W-:Y:S02]  /*6570*/  ELECT P6, UR62, PT ;  /* 0x00000000003e782f */ /* 0x000fe400038c0000 */
[----:B------:R-:W-:Y:S01]  /*6580*/  MOV R14, UR62 ;  /* 0x0000003e000e7c02 */ /* 0x000fe20008000f00 */
[----:B-----5:R-:W-:Y:S10]  /*6590*/  ENDCOLLECTIVE ;  /* 0x000000000000791b */ /* 0x020ff40003800000 */
.L_x_132:
[----:B------:R-:W-:Y:S05]  /*65a0*/  BSYNC B1 ;  /* 0x0000000000017941 */ /* 0x000fea0003800000 */
.L_x_131:
[----:B------:R-:W-:Y:S05]  /*65b0*/  BRA `(.L_x_133) ;  /* 0xffffffec00507947 */ /* 0x000fea000383ffff */
.L_x_109:
[----:B-1----:R1:W2:Y:S02]  /*65c0*/  SYNCS.PHASECHK.TRANS64.TRYWAIT P1, [R11+URZ+0x38], R6 ;  /* 0x000038060b0075a7 */ /* 0x0022a4000802017f */
[----:B--2---:R-:W-:Y:S05]  /*65d0*/  @!P1 NANOSLEEP.SYNCS 0x989680 ;  /* 0x009896800000995d */ /* 0x004fea0003900000 */
[----:B------:R-:W2:Y:S02]  /*65e0*/  @!P1 SYNCS.PHASECHK.TRANS64 P1, [R11+URZ+0x38], R6 ;  /* 0x000038060b0095a7 */ /* 0x000ea4000802007f */
[----:B--2---:R-:W-:Y:S05]  /*65f0*/  @!P1 BRA `(.L_x_109) ;  /* 0xfffffffc00f09947 */ /* 0x004fea000383ffff */
[----:B------:R-:W-:Y:S05]  /*6600*/  BRA `(.L_x_134) ;  /* 0xffffffec00887947 */ /* 0x000fea000383ffff */
.L_x_118:
[----:B------:R-:W-:Y:S01]  /*6610*/  BSSY B0, `(.L_x_135) ;  /* 0x0000006000007945 */ /* 0x000fe20003800000 */
[----:B------:R-:W-:-:S07]  /*6620*/  IMAD.MOV.U32 R15, RZ, RZ, -0x1 ;  /* 0xffffffffff0f7424 */ /* 0x000fce00078e00ff */
[----:B-----5:R-:W-:Y:S05]  /*6630*/  WARPSYNC.COLLECTIVE R15, `(.L_x_136) ;  /* 0x000000000f0c7348 */ /* 0x020fea0003c00000 */
[----:B------:R-:W-:Y:S02]  /*6640*/  ELECT P6, UR62, PT ;  /* 0x00000000003e782f */ /* 0x000fe400038c0000 */
[----:B------:R-:W-:Y:S01]  /*6650*/  MOV R14, UR62 ;  /* 0x0000003e000e7c02 */ /* 0x000fe20008000f00 */
[----:B-----5:R-:W-:Y:S10]  /*6660*/  ENDCOLLECTIVE ;  /* 0x000000000000791b */ /* 0x020ff40003800000 */
.L_x_136:
[----:B------:R-:W-:Y:S05]  /*6670*/  BSYNC B0 ;  /* 0x0000000000007941 */ /* 0x000fea0003800000 */
.L_x_135:
[----:B------:R-:W-:Y:S05]  /*6680*/  BRA `(.L_x_137) ;  /* 0xfffffff800307947 */ /* 0x000fea000383ffff */
.L_x_122:
[----:B0-----:R0:W1:Y:S02]  /*6690*/  SYNCS.PHASECHK.TRANS64.TRYWAIT P0, [R7+URZ], R2 ;  /* 0x00000002070075a7 */ /* 0x001064000800017f */
[----:B-1----:R-:W-:Y:S05]  /*66a0*/  @!P0 NANOSLEEP.SYNCS 0x989680 ;  /* 0x009896800000895d */ /* 0x002fea0003900000 */
[----:B------:R-:W1:Y:S02]  /*66b0*/  @!P0 SYNCS.PHASECHK.TRANS64 P0, [R7+URZ], R2 ;  /* 0x00000002070085a7 */ /* 0x000e64000800007f */
[----:B-1----:R-:W-:Y:S05]  /*66c0*/  @!P0 BRA `(.L_x_122) ;  /* 0xfffffffc00f08947 */ /* 0x002fea000383ffff */
[----:B------:R-:W-:Y:S05]  /*66d0*/  BRA `(.L_x_138) ;  /* 0xfffffff800707947 */ /* 0x000fea000383ffff */
.L_x_123:
[----:B0-----:R0:W1:Y:S02]  /*66e0*/  SYNCS.PHASECHK.TRANS64.TRYWAIT P0, [R6+URZ], R3 ;  /* 0x00000003060075a7 */ /* 0x001064000800017f */
[----:B-1----:R-:W-:Y:S05]  /*66f0*/  @!P0 NANOSLEEP.SYNCS 0x989680 ;  /* 0x009896800000895d */ /* 0x002fea0003900000 */
[----:B------:R-:W1:Y:S02]  /*6700*/  @!P0 SYNCS.PHASECHK.TRANS64 P0, [R6+URZ], R3 ;  /* 0x00000003060085a7 */ /* 0x000e64000800007f */
[----:B-1----:R-:W-:Y:S05]  /*6710*/  @!P0 BRA `(.L_x_123) ;  /* 0xfffffffc00f08947 */ /* 0x002fea000383ffff */
[----:B------:R-:W-:Y:S05]  /*6720*/  BRA `(.L_x_139) ;  /* 0xfffffff800807947 */ /* 0x000fea000383ffff */
.L_x_124:
[----:B0-----:R0:W1:Y:S02]  /*6730*/  SYNCS.PHASECHK.TRANS64.TRYWAIT P0, [R7+URZ], R4 ;  /* 0x00000004070075a7 */ /* 0x001064000800017f */
[----:B-1----:R-:W-:Y:S05]  /*6740*/  @!P0 NANOSLEEP.SYNCS 0x989680 ;  /* 0x009896800000895d */ /* 0x002fea0003900000 */
[----:B------:R-:W1:Y:S02]  /*6750*/  @!P0 SYNCS.PHASECHK.TRANS64 P0, [R7+URZ], R4 ;  /* 0x00000004070085a7 */ /* 0x000e64000800007f */
[----:B-1----:R-:W-:Y:S05]  /*6760*/  @!P0 BRA `(.L_x_124) ;  /* 0xfffffffc00f08947 */ /* 0x002fea000383ffff */
[----:B------:R-:W-:Y:S05]  /*6770*/  BRA `(.L_x_140) ;  /* 0xfffffff800907947 */ /* 0x000fea000383ffff */
.L_x_125:
[----:B0-----:R0:W1:Y:S02]  /*6780*/  SYNCS.PHASECHK.TRANS64.TRYWAIT P0, [R6+URZ], R3 ;  /* 0x00000003060075a7 */ /* 0x001064000800017f */
[----:B-1----:R-:W-:Y:S05]  /*6790*/  @!P0 NANOSLEEP.SYNCS 0x989680 ;  /* 0x009896800000895d */ /* 0x002fea0003900000 */
[----:B------:R-:W1:Y:S02]  /*67a0*/  @!P0 SYNCS.PHASECHK.TRANS64 P0, [R6+URZ], R3 ;  /* 0x00000003060085a7 */ /* 0x000e64000800007f */
[----:B-1----:R-:W-:Y:S05]  /*67b0*/  @!P0 BRA `(.L_x_125) ;  /* 0xfffffffc00f08947 */ /* 0x002fea000383ffff */
[----:B------:R-:W-:Y:S05]  /*67c0*/  BRA `(.L_x_141) ;  /* 0xfffffff800a07947 */ /* 0x000fea000383ffff */
.L_x_126:
[----:B0-----:R0:W1:Y:S02]  /*67d0*/  SYNCS.PHASECHK.TRANS64.TRYWAIT P0, [R7+URZ], R4 ;  /* 0x00000004070075a7 */ /* 0x001064000800017f */
[----:B-1----:R-:W-:Y:S05]  /*67e0*/  @!P0 NANOSLEEP.SYNCS 0x989680 ;  /* 0x009896800000895d */ /* 0x002fea0003900000 */
[----:B------:R-:W1:Y:S02]  /*67f0*/  @!P0 SYNCS.PHASECHK.TRANS64 P0, [R7+URZ], R4 ;  /* 0x00000004070085a7 */ /* 0x000e64000800007f */
[----:B-1----:R-:W-:Y:S05]  /*6800*/  @!P0 BRA `(.L_x_126) ;  /* 0xfffffffc00f08947 */ /* 0x002fea000383ffff */
[----:B------:R-:W-:Y:S05]  /*6810*/  BRA `(.L_x_142) ;  /* 0xfffffff800b07947 */ /* 0x000fea000383ffff */
.L_x_127:
[----:B-1----:R1:W2:Y:S02]  /*6820*/  SYNCS.PHASECHK.TRANS64.TRYWAIT P0, [R6+URZ], R3 ;  /* 0x00000003060075a7 */ /* 0x0022a4000800017f */
[----:B--2---:R-:W-:Y:S05]  /*6830*/  @!P0 NANOSLEEP.SYNCS 0x989680 ;  /* 0x009896800000895d */ /* 0x004fea0003900000 */
[----:B------:R-:W2:Y:S02]  /*6840*/  @!P0 SYNCS.PHASECHK.TRANS64 P0, [R6+URZ], R3 ;  /* 0x00000003060085a7 */ /* 0x000ea4000800007f */
[----:B--2---:R-:W-:Y:S05]  /*6850*/  @!P0 BRA `(.L_x_127) ;  /* 0xfffffffc00f08947 */ /* 0x004fea000383ffff */
[----:B------:R-:W-:Y:S05]  /*6860*/  BRA `(.L_x_143) ;  /* 0xfffffff800b87947 */ /* 0x000fea000383ffff */
.L_x_144:
[----:B------:R-:W-:-:S00]  /*6870*/  BRA `(.L_x_144) ;  /* 0xfffffffc00fc7947 */ /* 0x000fc0000383ffff */
[----:B------:R-:W-:-:S00]  /*6880*/  NOP ;  /* 0x0000000000007918 */ /* 0x000fc00000000000 */
[----:B------:R-:W-:-:S00]  /*6890*/  NOP ;  /* 0x0000000000007918 */ /* 0x000fc00000000000 */
[----:B------:R-:W-:-:S00]  /*68a0*/  NOP ;  /* 0x0000000000007918 */ /* 0x000fc00000000000 */
[----:B------:R-:W-:-:S00]  /*68b0*/  NOP ;  /* 0x0000000000007918 */ /* 0x000fc00000000000 */
[----:B------:R-:W-:-:S00]  /*68c0*/  NOP ;  /* 0x0000000000007918 */ /* 0x000fc00000000000 */
[----:B------:R-:W-:-:S00]  /*68d0*/  NOP ;  /* 0x0000000000007918 */ /* 0x000fc00000000000 */
[----:B------:R-:W-:-:S00]  /*68e0*/  NOP ;  /* 0x0000000000007918 */ /* 0x000fc00000000000 */
[----:B------:R-:W-:-:S00]  /*68f0*/  NOP ;  /* 0x0000000000007918 */ /* 0x000fc00000000000 */
.L_x_145:


//--------------------- .nv.global.init           --------------------------
	.section	.nv.global.init,"aw",@progbits
.nv.global.init:
	.type		$str$22,@object
	.size		$str$22,($str$23 - $str$22)
$str$22:
        /*0000*/ 	.byte	0x6b, 0x5f, 0x74, 0x69, 0x6c, 0x65, 0x5f, 0x63, 0x6f, 0x75, 0x6e, 0x74, 0x20, 0x3e, 0x3d, 0x20
        /*0010*/ 	.byte	0x31, 0x00
	.type		$str$23,@object
	.size		$str$23,(__unnamed_1 - $str$23)
$str$23:
        /*0012*/ 	.byte	0x2f, 0x74, 0x6d, 0x70, 0x2f, 0x63, 0x75, 0x74, 0x6c, 0x61, 0x73, 0x73, 0x5f, 0x73, 0x77, 0x65
        /*0022*/ 	.byte	0x65, 0x70, 0x5f, 0x73, 0x72, 0x63, 0x2f, 0x69, 0x6e, 0x63, 0x6c, 0x75, 0x64, 0x65, 0x2f, 0x63
        /*0032*/ 	.byte	0x75, 0x74, 0x6c, 0x61, 0x73, 0x73, 0x2f, 0x67, 0x65, 0x6d, 0x6d, 0x2f, 0x63, 0x6f, 0x6c, 0x6c
        /*0042*/ 	.byte	0x65, 0x63, 0x74, 0x69, 0x76, 0x65, 0x2f, 0x73, 0x6d, 0x39, 0x30, 0x5f, 0x6d, 0x6d, 0x61, 0x5f
        /*0052*/ 	.byte	0x74, 0x6d, 0x61, 0x5f, 0x67, 0x6d, 0x6d, 0x61, 0x5f, 0x73, 0x73, 0x5f, 0x77, 0x61, 0x72, 0x70
        /*0062*/ 	.byte	0x73, 0x70, 0x65, 0x63, 0x69, 0x61, 0x6c, 0x69, 0x7a, 0x65, 0x64, 0x2e, 0x68, 0x70, 0x70, 0x00
	.type		__unnamed_1,@object
	.size		__unnamed_1,(.L_0 - __unnamed_1)
__unnamed_1:
        /*0072*/ 	.byte	0x76, 0x6f, 0x69, 0x64, 0x20, 0x63, 0x75, 0x74, 0x6c, 0x61, 0x73, 0x73, 0x3a, 0x3a, 0x67, 0x65
        /* <DEDUP_REMOVED lines=180> */
        /*0bc2*/ 	.byte	0x64, 0x65, 0x6e, 0x74, 0x69, 0x74, 0x79, 0x5d, 0x00
.L_0:


//--------------------- .nv.shared._ZN7cutlass13device_kernelINS_4gemm6kernel13GemmUniversalIN4cute5tupleIJiiiiEEENS1_10collective13CollectiveMmaINS1_34MainloopSm90TmaGmmaWarpSpecializedILi7ENS5_IJNS4_1CILi2EEESB_NSA_ILi1EEEEEENS1_32KernelTmaWarpSpecializedPingpongEEENS5_IJNSA_ILi64EEESG_NSA_ILi128EEEEEENS_6half_tENS5_IJlSC_lEEESJ_SK_NS4_8TiledMMAINS4_8MMA_AtomIJNS4_4SM904GMMA25MMA_64x64x16_F32F16F16_SSILNSO_5MajorE0ELSQ_0ELNSO_7ScaleInE1ELSR_1EEEEEENS4_6LayoutINS5_IJSC_SC_SC_EEENS5_IJNSA_ILi0EEESW_SW_EEEEENS5_IJNS4_10UnderscoreESZ_SZ_EEEEENS4_23SM90_TMA_LOAD_MULTICASTENS4_14ComposedLayoutINS4_7SwizzleILi3ELi4ELi3EEENS4_18smem_ptr_flag_bitsILi16EEENSU_INS5_IJNSA_ILi8EEESG_EEENS5_IJSG_SC_EEEEEEEvNS4_8identityES12_S1C_vS1D_EENS_8epilogue10collective6detail29Sm90TmaWarpSpecializedAdapterINS1G_15DefaultEpilogueISJ_SK_SK_NS1F_6thread17LinearCombinationISJ_Li1EffLNS1K_9ScaleType4KindE0ELNS_15FloatRoundStyleE2ESJ_EENS1_15EpilogueDefaultEEEEEvvEEEEvNT_6ParamsE --------------------------
	.section	.nv.shared._ZN7cutlass13device_kernelINS_4gemm6kernel13GemmUniversalIN4cute5tupleIJiiiiEEENS1_10collective13CollectiveMmaINS1_34MainloopSm90TmaGmmaWarpSpecializedILi7ENS5_IJNS4_1CILi2EEESB_NSA_ILi1EEEEEENS1_32KernelTmaWarpSpecializedPingpongEEENS5_IJNSA_ILi64EEESG_NSA_ILi128EEEEEENS_6half_tENS5_IJlSC_lEEESJ_SK_NS4_8TiledMMAINS4_8MMA_AtomIJNS4_4SM904GMMA25MMA_64x64x16_F32F16F16_SSILNSO_5MajorE0ELSQ_0ELNSO_7ScaleInE1ELSR_1EEEEEENS4_6LayoutINS5_IJSC_SC_SC_EEENS5_IJNSA_ILi0EEESW_SW_EEEEENS5_IJNS4_10UnderscoreESZ_SZ_EEEEENS4_23SM90_TMA_LOAD_MULTICASTENS4_14ComposedLayoutINS4_7SwizzleILi3ELi4ELi3EEENS4_18smem_ptr_flag_bitsILi16EEENSU_INS5_IJNSA_ILi8EEESG_EEENS5_IJSG_SC_EEEEEEEvNS4_8identityES12_S1C_vS1D_EENS_8epilogue10collective6detail29Sm90TmaWarpSpecializedAdapterINS1G_15DefaultEpilogueISJ_SK_SK_NS1F_6thread17LinearCombinationISJ_Li1EffLNS1K_9ScaleType4KindE0ELNS_15FloatRoundStyleE2ESJ_EENS1_15EpilogueDefaultEEEEEvvEEEEvNT_6ParamsE,"aw",@nobits
	.sectionflags	@""
	.align	16
	.zero		1024


//--------------------- .nv.shared.reserved.0     --------------------------
	.section	.nv.shared.reserved.0,"aw",@nobits
	.weak		__nv_reservedSMEM_offset_0_alias
	.size		__nv_reservedSMEM_offset_0_alias, 0, 0
	.other		__nv_reservedSMEM_offset_0_alias,@"STO_CUDA_RESERVED_SHARED STV_DEFAULT"
__nv_reservedSMEM_offset_0_alias:
	.zero		0


//--------------------- .nv.global                --------------------------
	.section	.nv.global,"aw",@nobits
.nv.global:
	.type		_ZN39_INTERNAL_67c09527_4_k_cu_b10c4a8e_34624cute1_E,@object
	.size		_ZN39_INTERNAL_67c09527_4_k_cu_b10c4a8e_34624cute1_E,(_ZN39_INTERNAL_67c09527_4_k_cu_b10c4a8e_34624cuda3std3__45__cpo6cbeginE - _ZN39_INTERNAL_67c09527_4_k_cu_b10c4a8e_34624cute1_E)
_ZN39_INTERNAL_67c09527_4_k_cu_b10c4a8e_34624cute1_E:
	.zero		1
	.type		_ZN39_INTERNAL_67c09527_4_k_cu_b10c4a8e_34624cuda3std3__45__cpo6cbeginE,@object
	.size		_ZN39_INTERNAL_67c09527_4_k_cu_b10c4a8e_34624cuda3std3__45__cpo6cbeginE,(_ZN39_INTERNAL_67c09527_4_k_cu_b10c4a8e_34624cuda3std3__48in_placeE - _ZN39_INTERNAL_67c09527_4_k_cu_b10c4a8e_34624cuda3std3__45__cpo6cbeginE)
_ZN39_INTERNAL_67c09527_4_k_cu_b10c4a8e_34624cuda3std3__45__cpo6cbeginE:
	.zero		1
	.type		_ZN39_INTERNAL_67c09527_4_k_cu_b10c4a8e_34624cuda3std3__48in_placeE,@object
	.size		_ZN39_INTERNAL_67c09527_4_k_cu_b10c4a8e_34624cuda3std3__48in_placeE,(_ZN39_INTERNAL_67c09527_4_k_cu_b10c4a8e_34624cuda3std6ranges3__45__cpo9iter_moveE - _ZN39_INTERNAL_67c09527_4_k_cu_b10c4a8e_34624cuda3std3__48in_placeE)
_ZN39_INTERNAL_67c09527_4_k_cu_b10c4a8e_34624cuda3std3__48in_placeE:
	.zero		1
	.type		_ZN39_INTERNAL_67c09527_4_k_cu_b10c4a8e_34624cuda3std6ranges3__45__cpo9iter_moveE,@object
	.size		_ZN39_INTERNAL_67c09527_4_k_cu_b10c4a8e_34624cuda3std6ranges3__45__cpo9iter_moveE,(_ZN39_INTERNAL_67c09527_4_k_cu_b10c4a8e_34624cuda3std3__45__cpo5beginE - _ZN39_INTERNAL_67c09527_4_k_cu_b10c4a8e_34624cuda3std6ranges3__45__cpo9iter_moveE)
_ZN39_INTERNAL_67c09527_4_k_cu_b10c4a8e_34624cuda3std6ranges3__45__cpo9iter_moveE:
	.zero		1
	.type		_ZN39_INTERNAL_67c09527_4_k_cu_b10c4a8e_34624cuda3std3__45__cpo5beginE,@object
	.size		_ZN39_INTERNAL_67c09527_4_k_cu_b10c4a8e_34624cuda3std3__45__cpo5beginE,(_ZN39_INTERNAL_67c09527_4_k_cu_b10c4a8e_34624cuda3std3__441_GLOBAL__N__67c09527_4_k_cu_b10c4a8e_34626ignoreE - _ZN39_INTERNAL_67c09527_4_k_cu_b10c4a8e_34624cuda3std3__45__cpo5beginE)
_ZN39_INTERNAL_67c09527_4_k_cu_b10c4a8e_34624cuda3std3__45__cpo5beginE:
	.zero		1
	.type		_ZN39_INTERNAL_67c09527_4_k_cu_b10c4a8e_34624cuda3std3__441_GLOBAL__N__67c09527_4_k_cu_b10c4a8e_34626ignoreE,@object
	.size		_ZN39_INTERNAL_67c09527_4_k_cu_b10c4a8e_34624cuda3std3__441_GLOBAL__N__67c09527_4_k_cu_b10c4a8e_34626ignoreE,(_ZN39_INTERNAL_67c09527_4_k_cu_b10c4a8e_34624cute7productE - _ZN39_INTERNAL_67c09527_4_k_cu_b10c4a8e_34624cuda3std3__441_GLOBAL__N__67c09527_4_k_cu_b10c4a8e_34626ignoreE)
_ZN39_INTERNAL_67c09527_4_k_cu_b10c4a8e_34624cuda3std3__441_GLOBAL__N__67c09527_4_k_cu_b10c4a8e_34626ignoreE:
	.zero		1
	.type		_ZN39_INTERNAL_67c09527_4_k_cu_b10c4a8e_34624cute7productE,@object
	.size		_ZN39_INTERNAL_67c09527_4_k_cu_b10c4a8e_34624cute7productE,(_ZN39_INTERNAL_67c09527_4_k_cu_b10c4a8e_34624cuda3std3__45__cpo3endE - _ZN39_INTERNAL_67c09527_4_k_cu_b10c4a8e_34624cute7productE)
_ZN39_INTERNAL_67c09527_4_k_cu_b10c4a8e_34624cute7productE:
	.zero		1
	.type		_ZN39_INTERNAL_67c09527_4_k_cu_b10c4a8e_34624cuda3std3__45__cpo3endE,@object
	.size		_ZN39_INTERNAL_67c09527_4_k_cu_b10c4a8e_34624cuda3std3__45__cpo3endE,(_ZN39_INTERNAL_67c09527_4_k_cu_b10c4a8e_34624cuda3std3__419piecewise_constructE - _ZN39_INTERNAL_67c09527_4_k_cu_b10c4a8e_34624cuda3std3__45__cpo3endE)
_ZN39_INTERNAL_67c09527_4_k_cu_b10c4a8e_34624cuda3std3__45__cpo3endE:
	.zero		1
	.type		_ZN39_INTERNAL_67c09527_4_k_cu_b10c4a8e_34624cuda3std3__419piecewise_constructE,@object
	.size		_ZN39_INTERNAL_67c09527_4_k_cu_b10c4a8e_34624cuda3std3__419piecewise_constructE,(_ZN39_INTERNAL_67c09527_4_k_cu_b10c4a8e_34624cuda3std3__45__cpo4cendE - _ZN39_INTERNAL_67c09527_4_k_cu_b10c4a8e_34624cuda3std3__419piecewise_constructE)
_ZN39_INTERNAL_67c09527_4_k_cu_b10c4a8e_34624cuda3std3__419piecewise_constructE:
	.zero		1
	.type		_ZN39_INTERNAL_67c09527_4_k_cu_b10c4a8e_34624cuda3std3__45__cpo4cendE,@object
	.size		_ZN39_INTERNAL_67c09527_4_k_cu_b10c4a8e_34624cuda3std3__45__cpo4cendE,(_ZN39_INTERNAL_67c09527_4_k_cu_b10c4a8e_34624cuda3std6ranges3__45__cpo4swapE - _ZN39_INTERNAL_67c09527_4_k_cu_b10c4a8e_34624cuda3std3__45__cpo4cendE)
_ZN39_INTERNAL_67c09527_4_k_cu_b10c4a8e_34624cuda3std3__45__cpo4cendE:
	.zero		1
	.type		_ZN39_INTERNAL_67c09527_4_k_cu_b10c4a8e_34624cuda3std6ranges3__45__cpo4swapE,@object
	.size		_ZN39_INTERNAL_67c09527_4_k_cu_b10c4a8e_34624cuda3std6ranges3__45__cpo4swapE,(.L_8 - _ZN39_INTERNAL_67c09527_4_k_cu_b10c4a8e_34624cuda3std6ranges3__45__cpo4swapE)
_ZN39_INTERNAL_67c09527_4_k_cu_b10c4a8e_34624cuda3std6ranges3__45__cpo4swapE:
	.zero		1
.L_8:


//--------------------- .nv.constant0._ZN7cutlass13device_kernelINS_4gemm6kernel13GemmUniversalIN4cute5tupleIJiiiiEEENS1_10collective13CollectiveMmaINS1_34MainloopSm90TmaGmmaWarpSpecializedILi7ENS5_IJNS4_1CILi2EEESB_NSA_ILi1EEEEEENS1_32KernelTmaWarpSpecializedPingpongEEENS5_IJNSA_ILi64EEESG_NSA_ILi128EEEEEENS_6half_tENS5_IJlSC_lEEESJ_SK_NS4_8TiledMMAINS4_8MMA_AtomIJNS4_4SM904GMMA25MMA_64x64x16_F32F16F16_SSILNSO_5MajorE0ELSQ_0ELNSO_7ScaleInE1ELSR_1EEEEEENS4_6LayoutINS5_IJSC_SC_SC_EEENS5_IJNSA_ILi0EEESW_SW_EEEEENS5_IJNS4_10UnderscoreESZ_SZ_EEEEENS4_23SM90_TMA_LOAD_MULTICASTENS4_14ComposedLayoutINS4_7SwizzleILi3ELi4ELi3EEENS4_18smem_ptr_flag_bitsILi16EEENSU_INS5_IJNSA_ILi8EEESG_EEENS5_IJSG_SC_EEEEEEEvNS4_8identityES12_S1C_vS1D_EENS_8epilogue10collective6detail29Sm90TmaWarpSpecializedAdapterINS1G_15DefaultEpilogueISJ_SK_SK_NS1F_6thread17LinearCombinationISJ_Li1EffLNS1K_9ScaleType4KindE0ELNS_15FloatRoundStyleE2ESJ_EENS1_15EpilogueDefaultEEEEEvvEEEEvNT_6ParamsE --------------------------
	.section	.nv.constant0._ZN7cutlass13device_kernelINS_4gemm6kernel13GemmUniversalIN4cute5tupleIJiiiiEEENS1_10collective13CollectiveMmaINS1_34MainloopSm90TmaGmmaWarpSpecializedILi7ENS5_IJNS4_1CILi2EEESB_NSA_ILi1EEEEEENS1_32KernelTmaWarpSpecializedPingpongEEENS5_IJNSA_ILi64EEESG_NSA_ILi128EEEEEENS_6half_tENS5_IJlSC_lEEESJ_SK_NS4_8TiledMMAINS4_8MMA_AtomIJNS4_4SM904GMMA25MMA_64x64x16_F32F16F16_SSILNSO_5MajorE0ELSQ_0ELNSO_7ScaleInE1ELSR_1EEEEEENS4_6LayoutINS5_IJSC_SC_SC_EEENS5_IJNSA_ILi0EEESW_SW_EEEEENS5_IJNS4_10UnderscoreESZ_SZ_EEEEENS4_23SM90_TMA_LOAD_MULTICASTENS4_14ComposedLayoutINS4_7SwizzleILi3ELi4ELi3EEENS4_18smem_ptr_flag_bitsILi16EEENSU_INS5_IJNSA_ILi8EEESG_EEENS5_IJSG_SC_EEEEEEEvNS4_8identityES12_S1C_vS1D_EENS_8epilogue10collective6detail29Sm90TmaWarpSpecializedAdapterINS1G_15DefaultEpilogueISJ_SK_SK_NS1F_6thread17LinearCombinationISJ_Li1EffLNS1K_9ScaleType4KindE0ELNS_15FloatRoundStyleE2ESJ_EENS1_15EpilogueDefaultEEEEEvvEEEEvNT_6ParamsE,"a",@progbits
	.sectionflags	@""
	.align	4
.nv.constant0._ZN7cutlass13device_kernelINS_4gemm6kernel13GemmUniversalIN4cute5tupleIJiiiiEEENS1_10collective13CollectiveMmaINS1_34MainloopSm90TmaGmmaWarpSpecializedILi7ENS5_IJNS4_1CILi2EEESB_NSA_ILi1EEEEEENS1_32KernelTmaWarpSpecializedPingpongEEENS5_IJNSA_ILi64EEESG_NSA_ILi128EEEEEENS_6half_tENS5_IJlSC_lEEESJ_SK_NS4_8TiledMMAINS4_8MMA_AtomIJNS4_4SM904GMMA25MMA_64x64x16_F32F16F16_SSILNSO_5MajorE0ELSQ_0ELNSO_7ScaleInE1ELSR_1EEEEEENS4_6LayoutINS5_IJSC_SC_SC_EEENS5_IJNSA_ILi0EEESW_SW_EEEEENS5_IJNS4_10UnderscoreESZ_SZ_EEEEENS4_23SM90_TMA_LOAD_MULTICASTENS4_14ComposedLayoutINS4_7SwizzleILi3ELi4ELi3EEENS4_18smem_ptr_flag_bitsILi16EEENSU_INS5_IJNSA_ILi8EEESG_EEENS5_IJSG_SC_EEEEEEEvNS4_8identityES12_S1C_vS1D_EENS_8epilogue10collective6detail29Sm90TmaWarpSpecializedAdapterINS1G_15DefaultEpilogueISJ_SK_SK_NS1F_6thread17LinearCombinationISJ_Li1EffLNS1K_9ScaleType4KindE0ELNS_15FloatRoundStyleE2ESJ_EENS1_15EpilogueDefaultEEEEEvvEEEEvNT_6ParamsE:
	.zero		1664


//--------------------- SYMBOLS --------------------------

	.type		.nv.reservedSmem.offset0,@object
	.size		.nv.reservedSmem.offset0,0x4
	.type		__assertfail,@function
